def matmul_kernel(
    a_ptr,
    b_ptr,
    c_ptr,
    M,
    N,
    K,
    stride_am,
    stride_ak,
    stride_bk,
    stride_bn,
    stride_cm,
    stride_cn,
    BLOCK_M: tl.constexpr,
    BLOCK_N: tl.constexpr,
    BLOCK_K: tl.constexpr,
    GROUP_M: tl.constexpr,
):
    pid = tl.program_id(axis=0)
    num_pid_m = tl.cdiv(M, BLOCK_M)
    num_pid_n = tl.cdiv(N, BLOCK_N)
    num_pid_in_group = GROUP_M * num_pid_n
    group_id = pid // num_pid_in_group
    first_pid_m = group_id * GROUP_M
    group_size_m = min(num_pid_m - first_pid_m, GROUP_M)
    pid_m = first_pid_m + ((pid % num_pid_in_group) % group_size_m)
    pid_n = (pid % num_pid_in_group) // group_size_m

    offs_am = (pid_m * BLOCK_M + tl.arange(0, BLOCK_M)) % M
    offs_bn = (pid_n * BLOCK_N + tl.arange(0, BLOCK_N)) % N
    offs_k = tl.arange(0, BLOCK_K)
    a_ptrs = a_ptr + offs_am[:, None] * stride_am + offs_k[None, :] * stride_ak
    b_ptrs = b_ptr + offs_k[:, None] * stride_bk + offs_bn[None, :] * stride_bn

    acc = tl.zeros((BLOCK_M, BLOCK_N), dtype=tl.float32)
    for kk in range(0, tl.cdiv(K, BLOCK_K)):
        a = tl.load(a_ptrs, mask=offs_k[None, :] < K - kk * BLOCK_K, other=0.0)
        b = tl.load(b_ptrs, mask=offs_k[:, None] < K - kk * BLOCK_K, other=0.0)
        acc = tl.dot(a, b, acc)
        a_ptrs += BLOCK_K * stride_ak
        b_ptrs += BLOCK_K * stride_bk

    c = acc.to(c_ptr.dtype.element_ty)
    offs_cm = pid_m * BLOCK_M + tl.arange(0, BLOCK_M)
    offs_cn = pid_n * BLOCK_N + tl.arange(0, BLOCK_N)
    c_ptrs = c_ptr + offs_cm[:, None] * stride_cm + offs_cn[None, :] * stride_cn
    mask = (offs_cm[:, None] < M) & (offs_cn[None, :] < N)
    tl.store(c_ptrs, c, mask=mask)

# config = {"BLOCK_K": 32, "BLOCK_M": 256, "BLOCK_N": 256, "GROUP_M": 8, "arch": "sm_100", "dtype": "bf16", "num_ctas": 2, "num_stages": 3, "num_warps": 4}
# arch = sm_100


// ===== COMPILED SASS (sm_100a) =====

	.target	sm_100a

	.elftype	@"ET_EXEC"


//--------------------- .note.nv.tkinfo           --------------------------
	.section	.note.nv.tkinfo,"",@"SHT_NOTE"
	.sectionflags	@"SHF_NOTE_NV_TKINFO"
	.tkinfo
        /*0018*/ 	.word	0x00000081
        /*0030*/ 	.string	""
        /*0030*/ 	.string	"ptxas-blackwell"
        /*0030*/ 	.string	"Cuda compilation tools, release 12.9, V12.9.86"
        /*0030*/ 	.string	"Build cuda_12.9.r12.9/compiler.36037853_0"
        /*0030*/ 	.string	"-v  -suppress-debug-info  -lineinfo  -arch sm_100a "



//--------------------- .note.nv.cuver            --------------------------
	.section	.note.nv.cuver,"",@"SHT_NOTE"
	.sectionflags	@"SHF_NOTE_NV_CUVER"
        /*0018*/ 	.short	0x0001
        /*001a*/ 	.short	0x0064
        /*001c*/ 	.short	0x0001
        /*001e*/ 	.short	0x0000
        /*0020*/ 	.short	0x0001
        /*0022*/ 	.short	0x0000


//--------------------- .nv.info                  --------------------------
	.section	.nv.info,"",@"SHT_CUDA_INFO"
	.align	4


	//----- nvinfo : EIATTR_REGCOUNT
	.align		4
        /*0000*/ 	.byte	0x04, 0x2f
        /*0002*/ 	.short	(.L_6 - .L_5)
	.align		4
.L_5:
        /*0004*/ 	.word	index@(matmul_kernel)
        /*0008*/ 	.word	0x000000fe


	//----- nvinfo : EIATTR_FRAME_SIZE
	.align		4
.L_6:
        /*000c*/ 	.byte	0x04, 0x11
        /*000e*/ 	.short	(.L_8 - .L_7)
	.align		4
.L_7:
        /*0010*/ 	.word	index@($__internal_2_$__cuda_sm10x_tcgen05_guardrail_trap_unallocated_columns_being_dealloced)
        /*0014*/ 	.word	0x00000000


	//----- nvinfo : EIATTR_FRAME_SIZE
	.align		4
.L_8:
        /*0018*/ 	.byte	0x04, 0x11
        /*001a*/ 	.short	(.L_10 - .L_9)
	.align		4
.L_9:
        /*001c*/ 	.word	index@($__internal_1_$__cuda_sm10x_tcgen05_guardrail_trap_phase_invalid_during_alloc)
        /*0020*/ 	.word	0x00000000


	//----- nvinfo : EIATTR_FRAME_SIZE
	.align		4
.L_10:
        /*0024*/ 	.byte	0x04, 0x11
        /*0026*/ 	.short	(.L_12 - .L_11)
	.align		4
.L_11:
        /*0028*/ 	.word	index@($__internal_0_$__cuda_sm10x_tcgen05_guardrail_trap_col_being_dealloced_not_returned_by_alloc)
        /*002c*/ 	.word	0x00000000


	//----- nvinfo : EIATTR_FRAME_SIZE
	.align		4
.L_12:
        /*0030*/ 	.byte	0x04, 0x11
        /*0032*/ 	.short	(.L_14 - .L_13)
	.align		4
.L_13:
        /*0034*/ 	.word	index@(matmul_kernel)
        /*0038*/ 	.word	0x00000000


	//----- nvinfo : EIATTR_MIN_STACK_SIZE
	.align		4
.L_14:
        /*003c*/ 	.byte	0x04, 0x12
        /*003e*/ 	.short	(.L_16 - .L_15)
	.align		4
.L_15:
        /*0040*/ 	.word	index@(matmul_kernel)
        /*0044*/ 	.word	0x00000000
.L_16:


//--------------------- .nv.info.matmul_kernel    --------------------------
	.section	.nv.info.matmul_kernel,"",@"SHT_CUDA_INFO"
	.sectionflags	@""
	.align	4


	//----- nvinfo : EIATTR_CUDA_API_VERSION
	.align		4
        /*0000*/ 	.byte	0x04, 0x37
        /*0002*/ 	.short	(.L_18 - .L_17)
.L_17:
        /*0004*/ 	.word	0x00000081


	//----- nvinfo : EIATTR_KPARAM_INFO
	.align		4
.L_18:
        /*0008*/ 	.byte	0x04, 0x17
        /*000a*/ 	.short	(.L_20 - .L_19)
.L_19:
        /*000c*/ 	.word	0x00000000
        /*0010*/ 	.short	0x000d
        /*0012*/ 	.short	0x0048
        /*0014*/ 	.byte	0x00, 0xf4, 0x21, 0x00


	//----- nvinfo : EIATTR_KPARAM_INFO
	.align		4
.L_20:
        /*0018*/ 	.byte	0x04, 0x17
        /*001a*/ 	.short	(.L_22 - .L_21)
.L_21:
        /*001c*/ 	.word	0x00000000
        /*0020*/ 	.short	0x000c
        /*0022*/ 	.short	0x0040
        /*0024*/ 	.byte	0x00, 0xf4, 0x21, 0x00


	//----- nvinfo : EIATTR_KPARAM_INFO
	.align		4
.L_22:
        /*0028*/ 	.byte	0x04, 0x17
        /*002a*/ 	.short	(.L_24 - .L_23)
.L_23:
        /*002c*/ 	.word	0x00000000
        /*0030*/ 	.short	0x000b
        /*0032*/ 	.short	0x0038
        /*0034*/ 	.byte	0x00, 0xf0, 0x11, 0x00


	//----- nvinfo : EIATTR_KPARAM_INFO
	.align		4
.L_24:
        /*0038*/ 	.byte	0x04, 0x17
        /*003a*/ 	.short	(.L_26 - .L_25)
.L_25:
        /*003c*/ 	.word	0x00000000
        /*0040*/ 	.short	0x000a
        /*0042*/ 	.short	0x0034
        /*0044*/ 	.byte	0x00, 0xf0, 0x11, 0x00


	//----- nvinfo : EIATTR_KPARAM_INFO
	.align		4
.L_26:
        /*0048*/ 	.byte	0x04, 0x17
        /*004a*/ 	.short	(.L_28 - .L_27)
.L_27:
        /*004c*/ 	.word	0x00000000
        /*0050*/ 	.short	0x0009
        /*0052*/ 	.short	0x0030
        /*0054*/ 	.byte	0x00, 0xf0, 0x11, 0x00


	//----- nvinfo : EIATTR_KPARAM_INFO
	.align		4
.L_28:
        /*0058*/ 	.byte	0x04, 0x17
        /*005a*/ 	.short	(.L_30 - .L_29)
.L_29:
        /*005c*/ 	.word	0x00000000
        /*0060*/ 	.short	0x0008
        /*0062*/ 	.short	0x002c
        /*0064*/ 	.byte	0x00, 0xf0, 0x11, 0x00


	//----- nvinfo : EIATTR_KPARAM_INFO
	.align		4
.L_30:
        /*0068*/ 	.byte	0x04, 0x17
        /*006a*/ 	.short	(.L_32 - .L_31)
.L_31:
        /*006c*/ 	.word	0x00000000
        /*0070*/ 	.short	0x0007
        /*0072*/ 	.short	0x0028
        /*0074*/ 	.byte	0x00, 0xf0, 0x11, 0x00


	//----- nvinfo : EIATTR_KPARAM_INFO
	.align		4
.L_32:
        /*0078*/ 	.byte	0x04, 0x17
        /*007a*/ 	.short	(.L_34 - .L_33)
.L_33:
        /*007c*/ 	.word	0x00000000
        /*0080*/ 	.short	0x0006
        /*0082*/ 	.short	0x0024
        /*0084*/ 	.byte	0x00, 0xf0, 0x11, 0x00


	//----- nvinfo : EIATTR_KPARAM_INFO
	.align		4
.L_34:
        /*0088*/ 	.byte	0x04, 0x17
        /*008a*/ 	.short	(.L_36 - .L_35)
.L_35:
        /*008c*/ 	.word	0x00000000
        /*0090*/ 	.short	0x0005
        /*0092*/ 	.short	0x0020
        /*0094*/ 	.byte	0x00, 0xf0, 0x11, 0x00


	//----- nvinfo : EIATTR_KPARAM_INFO
	.align		4
.L_36:
        /*0098*/ 	.byte	0x04, 0x17
        /*009a*/ 	.short	(.L_38 - .L_37)
.L_37:
        /*009c*/ 	.word	0x00000000
        /*00a0*/ 	.short	0x0004
        /*00a2*/ 	.short	0x001c
        /*00a4*/ 	.byte	0x00, 0xf0, 0x11, 0x00


	//----- nvinfo : EIATTR_KPARAM_INFO
	.align		4
.L_38:
        /*00a8*/ 	.byte	0x04, 0x17
        /*00aa*/ 	.short	(.L_40 - .L_39)
.L_39:
        /*00ac*/ 	.word	0x00000000
        /*00b0*/ 	.short	0x0003
        /*00b2*/ 	.short	0x0018
        /*00b4*/ 	.byte	0x00, 0xf0, 0x11, 0x00


	//----- nvinfo : EIATTR_KPARAM_INFO
	.align		4
.L_40:
        /*00b8*/ 	.byte	0x04, 0x17
        /*00ba*/ 	.short	(.L_42 - .L_41)
.L_41:
        /*00bc*/ 	.word	0x00000000
        /*00c0*/ 	.short	0x0002
        /*00c2*/ 	.short	0x0010
        /*00c4*/ 	.byte	0x00, 0xf4, 0x21, 0x00


	//----- nvinfo : EIATTR_KPARAM_INFO
	.align		4
.L_42:
        /*00c8*/ 	.byte	0x04, 0x17
        /*00ca*/ 	.short	(.L_44 - .L_43)
.L_43:
        /*00cc*/ 	.word	0x00000000
        /*00d0*/ 	.short	0x0001
        /*00d2*/ 	.short	0x0008
        /*00d4*/ 	.byte	0x00, 0xf4, 0x21, 0x00


	//----- nvinfo : EIATTR_KPARAM_INFO
	.align		4
.L_44:
        /*00d8*/ 	.byte	0x04, 0x17
        /*00da*/ 	.short	(.L_46 - .L_45)
.L_45:
        /*00dc*/ 	.word	0x00000000
        /*00e0*/ 	.short	0x0000
        /*00e2*/ 	.short	0x0000
        /*00e4*/ 	.byte	0x00, 0xf4, 0x21, 0x00


	//----- nvinfo : EIATTR_EXPLICIT_CLUSTER
	.align		4
.L_46:
        /*00e8*/ 	.byte	0x01, 0x3e
	.zero		2


	//----- nvinfo : EIATTR_CTA_PER_CLUSTER
	.align		4
        /*00ec*/ 	.byte	0x04, 0x3d
        /*00ee*/ 	.short	(.L_48 - .L_47)
.L_47:
        /*00f0*/ 	.word	0x00000002
        /*00f4*/ 	.word	0x00000001
        /*00f8*/ 	.word	0x00000001


	//----- nvinfo : EIATTR_AT_ENTRY_FRAGMENTS
	.align		4
.L_48:
        /*00fc*/ 	.byte	0x04, 0x4f
        /*00fe*/ 	.short	(.L_50 - .L_49)


	//   ....[0]....
.L_49:
        /*0100*/ 	.word	0x00000004


	//   ....[1]....
        /*0104*/ 	.word	0x00000005


	//----- nvinfo : EIATTR_RESERVED_SMEM_USED
	.align		4
.L_50:
        /*0108*/ 	.byte	0x01, 0x41
	.zero		2


	//----- nvinfo : EIATTR_SPARSE_MMA_MASK
	.align		4
        /*010c*/ 	.byte	0x03, 0x50
        /*010e*/ 	.short	0x0000


	//----- nvinfo : EIATTR_TCGEN05_2CTA_USED
	.align		4
        /*0110*/ 	.byte	0x01, 0x52
	.zero		2


	//----- nvinfo : EIATTR_MAXREG_COUNT
	.align		4
        /*0114*/ 	.byte	0x03, 0x1b
        /*0116*/ 	.short	0x00ff


	//----- nvinfo : EIATTR_NUM_BARRIERS
	.align		4
        /*0118*/ 	.byte	0x02, 0x4c
        /*011a*/ 	.byte	0x01
	.zero		1


	//----- nvinfo : EIATTR_INT_WARP_WIDE_INSTR_OFFSETS
	.align		4
        /*011c*/ 	.byte	0x04, 0x31
        /*011e*/ 	.short	(.L_52 - .L_51)


	//   ....[0]....
.L_51:
        /*0120*/ 	.word	0x00002d10


	//   ....[1]....
        /*0124*/ 	.word	0x00002d20


	//   ....[2]....
        /*0128*/ 	.word	0x00004230


	//   ....[3]....
        /*012c*/ 	.word	0x0000ef60


	//   ....[4]....
        /*0130*/ 	.word	0x0000efb0


	//----- nvinfo : EIATTR_COOP_GROUP_MASK_REGIDS
	.align		4
.L_52:
        /*0134*/ 	.byte	0x04, 0x29
        /*0136*/ 	.short	(.L_54 - .L_53)


	//   ....[0]....
.L_53:
        /*0138*/ 	.word	0xffffffff


	//   ....[1]....
        /*013c*/ 	.word	0xffffffff


	//   ....[2]....
        /*0140*/ 	.word	0xffffffff


	//   ....[3]....
        /*0144*/ 	.word	0xffffffff


	//----- nvinfo : EIATTR_COOP_GROUP_INSTR_OFFSETS
	.align		4
.L_54:
        /*0148*/ 	.byte	0x04, 0x28
        /*014a*/ 	.short	(.L_56 - .L_55)


	//   ....[0]....
.L_55:
        /*014c*/ 	.word	0x00000070


	//   ....[1]....
        /*0150*/ 	.word	0x00000670


	//   ....[2]....
        /*0154*/ 	.word	0x0000edf0


	//   ....[3]....
        /*0158*/ 	.word	0x0000f060


	//----- nvinfo : EIATTR_VRC_CTA_INIT_COUNT
	.align		4
.L_56:
        /*015c*/ 	.byte	0x02, 0x4a
        /*015e*/ 	.byte	0x80
	.zero		1


	//----- nvinfo : EIATTR_MBARRIER_INSTR_OFFSETS
	.align		4
        /*0160*/ 	.byte	0x04, 0x39
        /*0162*/ 	.short	(.L_58 - .L_57)


	//   ....[0]....
.L_57:
        /*0164*/ 	.word	0x000002f0
        /*0168*/ 	.word	0x00000007
        /*016c*/ 	.word	0x00000000
        /*0170*/ 	.short	0x010a
        /*0172*/ 	.byte	0xff
	.zero		1


	//   ....[1]....
        /*0174*/ 	.word	0x00000310
        /*0178*/ 	.word	0x00000007
        /*017c*/ 	.word	0x00000000
        /*0180*/ 	.short	0x010a
        /*0182*/ 	.byte	0xff
	.zero		1


	//   ....[2]....
        /*0184*/ 	.word	0x000004e0
        /*0188*/ 	.word	0x00000009
        /*018c*/ 	.word	0x00000000
        /*0190*/ 	.short	0x010a
        /*0192*/ 	.byte	0xff
	.zero		1


	//   ....[3]....
        /*0194*/ 	.word	0x00000500
        /*0198*/ 	.word	0x00000009
        /*019c*/ 	.word	0x00000000
        /*01a0*/ 	.short	0x010a
        /*01a2*/ 	.byte	0xff
	.zero		1


	//   ....[4]....
        /*01a4*/ 	.word	0x000005f0
        /*01a8*/ 	.word	0x00000005
        /*01ac*/ 	.word	0x00000000
        /*01b0*/ 	.short	0x0101
        /*01b2*/ 	.byte	0xff
	.zero		1


	//   ....[5]....
        /*01b4*/ 	.word	0x00002ea0
        /*01b8*/ 	.word	0x000000ff
        /*01bc*/ 	.word	0x00000000
        /*01c0*/ 	.short	0x0100
        /*01c2*/ 	.byte	0x0a
	.zero		1


	//   ....[6]....
        /*01c4*/ 	.word	0x00004270
        /*01c8*/ 	.word	0x000000ff
        /*01cc*/ 	.word	0x00004008
        /*01d0*/ 	.short	0x0100
        /*01d2*/ 	.byte	0x08
	.zero		1


	//   ....[7]....
        /*01d4*/ 	.word	0x00005f50
        /*01d8*/ 	.word	0x000000ff
        /*01dc*/ 	.word	0x00000000
        /*01e0*/ 	.short	0x010a
        /*01e2*/ 	.byte	0x0a
	.zero		1


	//   ....[8]....
        /*01e4*/ 	.word	0x00006c30
        /*01e8*/ 	.word	0x000000ff
        /*01ec*/ 	.word	0x00000000
        /*01f0*/ 	.short	0x010a
        /*01f2*/ 	.byte	0x0a
	.zero		1


	//   ....[9]....
        /*01f4*/ 	.word	0x00006dc0
        /*01f8*/ 	.word	0x000000ff
        /*01fc*/ 	.word	0x00004000
        /*0200*/ 	.short	0x0108
        /*0202*/ 	.byte	0x08
	.zero		1


	//   ....[10]....
        /*0204*/ 	.word	0x00006e20
        /*0208*/ 	.word	0x000000ff
        /*020c*/ 	.word	0x00004008
        /*0210*/ 	.short	0x0108
        /*0212*/ 	.byte	0x08
	.zero		1


	//   ....[11]....
        /*0214*/ 	.word	0x0000f090
        /*0218*/ 	.word	0x00000007
        /*021c*/ 	.word	0x00000000
        /*0220*/ 	.short	0x010a
        /*0222*/ 	.byte	0xff
	.zero		1


	//   ....[12]....
        /*0224*/ 	.word	0x0000f0f0
        /*0228*/ 	.word	0x00000009
        /*022c*/ 	.word	0x00000000
        /*0230*/ 	.short	0x010a
        /*0232*/ 	.byte	0xff
	.zero		1


	//   ....[13]....
        /*0234*/ 	.word	0x0000f140
        /*0238*/ 	.word	0x000000ff
        /*023c*/ 	.word	0x00000000
        /*0240*/ 	.short	0x010a
        /*0242*/ 	.byte	0x0a
	.zero		1


	//   ....[14]....
        /*0244*/ 	.word	0x0000f170
        /*0248*/ 	.word	0x000000ff
        /*024c*/ 	.word	0x00000000
        /*0250*/ 	.short	0x010a
        /*0252*/ 	.byte	0x0a
	.zero		1


	//----- nvinfo : EIATTR_NUM_MBARRIERS
	.align		4
.L_58:
        /*0254*/ 	.byte	0x03, 0x38
        /*0256*/ 	.short	0x0002


	//----- nvinfo : EIATTR_EXIT_INSTR_OFFSETS
	.align		4
        /*0258*/ 	.byte	0x04, 0x1c
        /*025a*/ 	.short	(.L_60 - .L_59)


	//   ....[0]....
.L_59:
        /*025c*/ 	.word	0x0000f070


	//----- nvinfo : EIATTR_REQNTID
	.align		4
.L_60:
        /*0260*/ 	.byte	0x04, 0x10
        /*0262*/ 	.short	(.L_62 - .L_61)
.L_61:
        /*0264*/ 	.word	0x00000080
        /*0268*/ 	.word	0x00000001
        /*026c*/ 	.word	0x00000001


	//----- nvinfo : EIATTR_CRS_STACK_SIZE
	.align		4
.L_62:
        /*0270*/ 	.byte	0x04, 0x1e
        /*0272*/ 	.short	(.L_64 - .L_63)
.L_63:
        /*0274*/ 	.word	0x00000000


	//----- nvinfo : EIATTR_CBANK_PARAM_SIZE
	.align		4
.L_64:
        /*0278*/ 	.byte	0x03, 0x19
        /*027a*/ 	.short	0x0050


	//----- nvinfo : EIATTR_PARAM_CBANK
	.align		4
        /*027c*/ 	.byte	0x04, 0x0a
        /*027e*/ 	.short	(.L_66 - .L_65)
	.align		4
.L_65:
        /*0280*/ 	.word	index@(.nv.constant0.matmul_kernel)
        /*0284*/ 	.short	0x0380
        /*0286*/ 	.short	0x0050


	//----- nvinfo : EIATTR_SW_WAR
	.align		4
.L_66:
        /*0288*/ 	.byte	0x04, 0x36
        /*028a*/ 	.short	(.L_68 - .L_67)
.L_67:
        /*028c*/ 	.word	0x00000008
.L_68:


//--------------------- .nv.compat                --------------------------
	.section	.nv.compat,"",@"SHT_CUDA_COMPAT_INFO"
	.align	4
        /*0000*/ 	.byte	0x02, 0x02, 0x02, 0x00, 0x02, 0x05, 0x05, 0x00, 0x02, 0x03, 0x00, 0x00, 0x02, 0x06, 0x01, 0x00


//--------------------- .nv.callgraph             --------------------------
	.section	.nv.callgraph,"",@"SHT_CUDA_CALLGRAPH"
	.align	4
	.sectionentsize	8
	.align		4
        /*0000*/ 	.word	0x00000000
	.align		4
        /*0004*/ 	.word	0xffffffff
	.align		4
        /*0008*/ 	.word	0x00000000
	.align		4
        /*000c*/ 	.word	0xfffffffe
	.align		4
        /*0010*/ 	.word	0x00000000
	.align		4
        /*0014*/ 	.word	0xfffffffd
	.align		4
        /*0018*/ 	.word	0x00000000
	.align		4
        /*001c*/ 	.word	0xfffffffc


//--------------------- .text.matmul_kernel       --------------------------
	.section	.text.matmul_kernel,"ax",@progbits
	.align	128
        .global         matmul_kernel
        .type           matmul_kernel,@function
        .size           matmul_kernel,(.L_x_29 - matmul_kernel)
        .other          matmul_kernel,@"STO_CUDA_ENTRY STV_DEFAULT"
matmul_kernel:
.text.matmul_kernel:
[----:B------:R-:W0:Y:S01]  /*0000*/  LDC R1, c[0x0][0x37c] ;  /* 0x0000df00ff017b82 */ /* 0x000e220000000800 */
[----:B------:R-:W1:Y:S01]  /*0010*/  S2R R101, SR_TID.X ;  /* 0x0000000000657919 */ /* 0x000e620000002100 */
[----:B------:R-:W2:Y:S01]  /*0020*/  LDCU.64 UR16, c[0x0][0x358] ;  /* 0x00006b00ff1077ac */ /* 0x000ea20008000a00 */
[----:B-1----:R-:W-:-:S13]  /*0030*/  ISETP.GE.U32.AND P0, PT, R101, 0x20, PT ;  /* 0x000000206500780c */ /* 0x002fda0003f06070 */
[----:B------:R-:W-:Y:S02]  /*0040*/  VOTEU.ANY UP0, P0 ;  /* 0x0000000000ff7886 */ /* 0x000fe40000000100 */
[----:B0-2---:R-:W-:Y:S05]  /*0050*/  BRA.U UP0, `(.L_x_0) ;  /* 0x0000000500887547 */ /* 0x005fea000b800000 */
[----:B------:R-:W0:Y:S01]  /*0060*/  S2R R11, SR_CgaCtaId ;  /* 0x00000000000b7919 */ /* 0x000e220000008800 */
[----:B------:R-:W-:Y:S01]  /*0070*/  NOP ;  /* 0x0000000000007918 */ /* 0x000fe20000000000 */
[----:B------:R-:W-:-:S04]  /*0080*/  MOV R0, 0x40 ;  /* 0x0000004000007802 */ /* 0x000fc80000000f00 */
[----:B0-----:R-:W-:Y:S02]  /*0090*/  LEA R2, R11, R0, 0x18 ;  /* 0x000000000b027211 */ /* 0x001fe400078ec0ff */
[----:B------:R-:W-:-:S04]  /*00a0*/  MOV R0, 0x400 ;  /* 0x0000040000007802 */ /* 0x000fc80000000f00 */
[----:B------:R-:W0:Y:S01]  /*00b0*/  LDS.U8 R2, [R2] ;  /* 0x0000000002027984 */ /* 0x000e220000000000 */
[----:B------:R-:W-:Y:S02]  /*00c0*/  LEA R0, R11, R0, 0x18 ;  /* 0x000000000b007211 */ /* 0x000fe400078ec0ff */
[----:B0-----:R-:W-:-:S13]  /*00d0*/  ISETP.NE.AND P0, PT, R2, RZ, PT ;  /* 0x000000ff0200720c */ /* 0x001fda0003f05270 */
[----:B------:R-:W-:Y:S05]  /*00e0*/  @P0 BRA `(.L_x_1) ;  /* 0x00000004004c0947 */ /* 0x000fea0003800000 */
[C---:B------:R-:W-:Y:S02]  /*00f0*/  LOP3.LUT R2, R11.reuse, 0x1, RZ, 0xc0, !PT ;  /* 0x000000010b027812 */ /* 0x040fe400078ec0ff */
[----:B------:R-:W-:Y:S02]  /*0100*/  LOP3.LUT R5, R11, 0x1, RZ, 0x3c, !PT ;  /* 0x000000010b057812 */ /* 0x000fe400078e3cff */
[----:B------:R-:W-:-:S13]  /*0110*/  ISETP.NE.U32.AND P0, PT, R2, 0x1, PT ;  /* 0x000000010200780c */ /* 0x000fda0003f05070 */
[----:B------:R-:W-:Y:S05]  /*0120*/  @!P0 BRA `(.L_x_2) ;  /* 0x0000000000c08947 */ /* 0x000fea0003800000 */
[----:B------:R-:W-:Y:S01]  /*0130*/  ELECT P1, URZ, PT ;  /* 0x0000000000ff782f */ /* 0x000fe20003820000 */
[----:B------:R-:W-:-:S12]  /*0140*/  BSSY B0, `(.L_x_2) ;  /* 0x000002e000007945 */ /* 0x000fd80003800000 */
[----:B------:R-:W-:Y:S05]  /*0150*/  @!P1 BRA `(.L_x_3) ;  /* 0x0000000000b09947 */ /* 0x000fea0003800000 */
[----:B------:R-:W-:-:S05]  /*0160*/  UMOV UR4, 0x10 ;  /* 0x0000001000047882 */ /* 0x000fca0000000000 */
[----:B------:R-:W-:Y:S04]  /*0170*/  DEPBAR.LE SB0, 0x36 ;  /* 0x00008d800000791a */ /* 0x000fe80000000000 */
[----:B------:R-:W0:Y:S02]  /*0180*/  UTCATOMSWS.2CTA.FIND_AND_SET.ALIGN UP1, UR4, UR4 ;  /* 0x00000004000475e3 */ /* 0x000e240008220800 */
[----:B0-----:R-:W-:Y:S01]  /*0190*/  PLOP3.LUT P1, PT, PT, PT, UP1, 0x80, 0x8 ;  /* 0x000000000008781c */ /* 0x001fe20003f2f018 */
[----:B------:R-:W-:-:S03]  /*01a0*/  IMAD.U32 R4, RZ, RZ, UR4 ;  /* 0x00000004ff047e24 */ /* 0x000fc6000f8e00ff */
[----:B------:R-:W-:-:S04]  /*01b0*/  SEL R2, RZ, 0xffffffff, !P1 ;  /* 0xffffffffff027807 */ /* 0x000fc80004800000 */
[----:B------:R-:W-:-:S13]  /*01c0*/  ISETP.NE.AND P1, PT, R2, RZ, PT ;  /* 0x000000ff0200720c */ /* 0x000fda0003f25270 */
[----:B------:R-:W-:Y:S05]  /*01d0*/  @P1 BRA `(.L_x_4) ;  /* 0x0000000000241947 */ /* 0x000fea0003800000 */
.L_x_5:
[----:B------:R-:W-:Y:S05]  /*01e0*/  NANOSLEEP 0x64 ;  /* 0x000000640000795d */ /* 0x000fea0003800000 */
[----:B------:R-:W-:-:S05]  /*01f0*/  UMOV UR4, 0x10 ;  /* 0x0000001000047882 */ /* 0x000fca0000000000 */
[----:B------:R-:W-:Y:S04]  /*0200*/  DEPBAR.LE SB0, 0x36 ;  /* 0x00008d800000791a */ /* 0x000fe80000000000 */
[----:B------:R-:W0:Y:S02]  /*0210*/  UTCATOMSWS.2CTA.FIND_AND_SET.ALIGN UP1, UR4, UR4 ;  /* 0x00000004000475e3 */ /* 0x000e240008220800 */
[----:B0-----:R-:W-:Y:S01]  /*0220*/  PLOP3.LUT P1, PT, PT, PT, UP1, 0x80, 0x8 ;  /* 0x000000000008781c */ /* 0x001fe20003f2f018 */
[----:B------:R-:W-:-:S03]  /*0230*/  IMAD.U32 R4, RZ, RZ, UR4 ;  /* 0x00000004ff047e24 */ /* 0x000fc6000f8e00ff */
[----:B------:R-:W-:-:S04]  /*0240*/  SEL R2, RZ, 0xffffffff, !P1 ;  /* 0xffffffffff027807 */ /* 0x000fc80004800000 */
[----:B------:R-:W-:-:S13]  /*0250*/  ISETP.NE.AND P1, PT, R2, RZ, PT ;  /* 0x000000ff0200720c */ /* 0x000fda0003f25270 */
[----:B------:R-:W-:Y:S05]  /*0260*/  @!P1 BRA `(.L_x_5) ;  /* 0xfffffffc00dc9947 */ /* 0x000fea000383ffff */
.L_x_4:
[----:B------:R-:W-:Y:S01]  /*0270*/  MOV R2, 0x60 ;  /* 0x0000006000027802 */ /* 0x000fe20000000f00 */
[----:B------:R-:W-:Y:S01]  /*0280*/  IMAD.MOV.U32 R10, RZ, RZ, 0x4 ;  /* 0x00000004ff0a7424 */ /* 0x000fe200078e00ff */
[----:B------:R-:W-:Y:S01]  /*0290*/  MOV R3, 0x58 ;  /* 0x0000005800037802 */ /* 0x000fe20000000f00 */
[----:B------:R-:W-:Y:S01]  /*02a0*/  IMAD.MOV.U32 R13, RZ, RZ, 0xffff ;  /* 0x0000ffffff0d7424 */ /* 0x000fe200078e00ff */
[C---:B------:R-:W-:Y:S02]  /*02b0*/  LEA R6, R11.reuse, R2, 0x18 ;  /* 0x000000020b067211 */ /* 0x040fe400078ec0ff */
[----:B------:R-:W-:-:S03]  /*02c0*/  LEA R7, R11, R3, 0x18 ;  /* 0x000000030b077211 */ /* 0x000fc600078ec0ff */
[----:B------:R-:W0:Y:S02]  /*02d0*/  LDS R2, [R6] ;  /* 0x0000000006027984 */ /* 0x000e240000000800 */
[----:B0-----:R-:W-:-:S04]  /*02e0*/  IMAD.U32 R2, R2, -0x80000000, RZ ;  /* 0x8000000002027824 */ /* 0x001fc800078e00ff */
[----:B------:R-:W0:Y:S02]  /*02f0*/  SYNCS.PHASECHK.TRANS64.TRYWAIT P1, [R7+URZ], R2 ;  /* 0x00000002070075a7 */ /* 0x000e2400080211ff */
[----:B0-----:R-:W-:Y:S05]  /*0300*/  @P1 BRA `(.L_x_6) ;  /* 0x0000000000081947 */ /* 0x001fea0003800000 */
[----:B------:R-:W0:Y:S02]  /*0310*/  SYNCS.PHASECHK.TRANS64.TRYWAIT P1, [R7+URZ], R2 ;  /* 0x00000002070075a7 */ /* 0x000e2400080211ff */
[----:B0-----:R-:W-:Y:S05]  /*0320*/  @!P1 BRA `(.L_x_7) ;  /* 0x000000ec00549947 */ /* 0x001fea0003800000 */
.L_x_6:
[C---:B------:R-:W-:Y:S01]  /*0330*/  PRMT R9, R5.reuse, 0x654, R7 ;  /* 0x0000065405097816 */ /* 0x040fe20000000007 */
[C---:B0-----:R-:W-:Y:S01]  /*0340*/  IMAD.SHL.U32 R3, R4.reuse, 0x20, RZ ;  /* 0x0000002004037824 */ /* 0x041fe200078e00ff */
[----:B------:R-:W-:Y:S01]  /*0350*/  PRMT R8, R5, 0x654, R0 ;  /* 0x0000065405087816 */ /* 0x000fe20000000000 */
[----:B------:R-:W-:Y:S01]  /*0360*/  IMAD.MOV.U32 R12, RZ, RZ, 0x1 ;  /* 0x00000001ff0c7424 */ /* 0x000fe200078e00ff */
[----:B------:R0:W-:Y:S01]  /*0370*/  SYNCS.ARRIVE.TRANS64.RED RZ, [R9+URZ], R10 ;  /* 0x0000000a09ff79a7 */ /* 0x0001e200080004ff */
[----:B------:R-:W-:Y:S01]  /*0380*/  VIADD R7, R4, 0x10 ;  /* 0x0000001004077836 */ /* 0x000fe20000000000 */
[----:B------:R1:W-:Y:S01]  /*0390*/  STS [R0], R3 ;  /* 0x0000000300007388 */ /* 0x0003e20000000800 */
[----:B------:R-:W-:-:S03]  /*03a0*/  SHF.L.U32 R2, R13, R4, RZ ;  /* 0x000000040d027219 */ /* 0x000fc600000006ff */
[----:B------:R-:W-:Y:S01]  /*03b0*/  SHF.L.U32 R7, R12, R7, RZ ;  /* 0x000000070c077219 */ /* 0x000fe200000006ff */
[----:B------:R1:W-:Y:S01]  /*03c0*/  STAS [R8.64], R4 ;  /* 0x0000000408007dbd */ /* 0x0003e2000c0008ff */
[----:B0-----:R-:W-:Y:S02]  /*03d0*/  MOV R10, 0x50 ;  /* 0x00000050000a7802 */ /* 0x001fe40000000f00 */
[----:B------:R-:W-:Y:S02]  /*03e0*/  LOP3.LUT R2, R7, R2, RZ, 0xfc, !PT ;  /* 0x0000000207027212 */ /* 0x000fe400078efcff */
[----:B------:R-:W-:-:S05]  /*03f0*/  LEA R7, R11, R10, 0x18 ;  /* 0x0000000a0b077211 */ /* 0x000fca00078ec0ff */
[----:B------:R1:W-:Y:S04]  /*0400*/  ATOMS.OR RZ, [R7], R2 ;  /* 0x0000000207ff738c */ /* 0x0003e80003000000 */
[----:B------:R1:W-:Y:S02]  /*0410*/  ATOMS.XOR RZ, [R6], R12 ;  /* 0x0000000c06ff738c */ /* 0x0003e40003800000 */
.L_x_3:
[----:B------:R-:W-:Y:S05]  /*0420*/  BSYNC B0 ;  /* 0x0000000000007941 */ /* 0x000fea0003800000 */
.L_x_2:
[----:B------:R-:W-:Y:S05]  /*0430*/  @P0 BRA `(.L_x_8) ;  /* 0x0000000000880947 */ /* 0x000fea0003800000 */
[----:B------:R-:W-:Y:S05]  /*0440*/  WARPSYNC.ALL ;  /* 0x0000000000007948 */ /* 0x000fea0003800000 */
[----:B------:R-:W-:Y:S01]  /*0450*/  NOP ;  /* 0x0000000000007918 */ /* 0x000fe20000000000 */
[----:B------:R-:W-:-:S13]  /*0460*/  ELECT P0, URZ, PT ;  /* 0x0000000000ff782f */ /* 0x000fda0003800000 */
[----:B------:R-:W-:Y:S05]  /*0470*/  @!P0 BRA `(.L_x_8) ;  /* 0x0000000000788947 */ /* 0x000fea0003800000 */
[----:B-1----:R-:W-:Y:S02]  /*0480*/  MOV R2, 0x60 ;  /* 0x0000006000027802 */ /* 0x002fe40000000f00 */
[----:B------:R-:W-:Y:S02]  /*0490*/  MOV R4, 0x58 ;  /* 0x0000005800047802 */ /* 0x000fe40000000f00 */
        /* <DEDUP_REMOVED lines=8> */
.L_x_9:
[----:B------:R-:W1:Y:S01]  /*0520*/  LDS R2, [R0] ;  /* 0x0000000000027984 */ /* 0x000e620000000800 */
[----:B------:R-:W-:Y:S01]  /*0530*/  IMAD.MOV.U32 R7, RZ, RZ, 0xffff ;  /* 0x0000ffffff077424 */ /* 0x000fe200078e00ff */
[----:B------:R-:W-:Y:S01]  /*0540*/  PRMT R5, R5, 0x654, R9 ;  /* 0x0000065405057816 */ /* 0x000fe20000000009 */
[----:B------:R-:W-:Y:S02]  /*0550*/  IMAD.MOV.U32 R13, RZ, RZ, 0x1 ;  /* 0x00000001ff0d7424 */ /* 0x000fe400078e00ff */
[C---:B01----:R-:W-:Y:S02]  /*0560*/  IMAD.SHL.U32 R3, R2.reuse, 0x20, RZ ;  /* 0x0000002002037824 */ /* 0x043fe400078e00ff */
[----:B------:R-:W-:Y:S01]  /*0570*/  VIADD R4, R2, 0x10 ;  /* 0x0000001002047836 */ /* 0x000fe20000000000 */
[----:B------:R-:W-:Y:S02]  /*0580*/  SHF.L.U32 R2, R7, R2, RZ ;  /* 0x0000000207027219 */ /* 0x000fe400000006ff */
[----:B------:R0:W-:Y:S02]  /*0590*/  STS [R0], R3 ;  /* 0x0000000300007388 */ /* 0x0001e40000000800 */
[----:B------:R-:W-:-:S02]  /*05a0*/  SHF.L.U32 R7, R13, R4, RZ ;  /* 0x000000040d077219 */ /* 0x000fc400000006ff */
[----:B------:R-:W-:Y:S02]  /*05b0*/  MOV R4, 0x50 ;  /* 0x0000005000047802 */ /* 0x000fe40000000f00 */
[----:B------:R-:W-:Y:S02]  /*05c0*/  LOP3.LUT R2, R7, R2, RZ, 0xfc, !PT ;  /* 0x0000000207027212 */ /* 0x000fe400078efcff */
[----:B------:R-:W-:-:S05]  /*05d0*/  LEA R11, R11, R4, 0x18 ;  /* 0x000000040b0b7211 */ /* 0x000fca00078ec0ff */
[----:B------:R0:W-:Y:S01]  /*05e0*/  ATOMS.OR RZ, [R11], R2 ;  /* 0x000000020bff738c */ /* 0x0001e20003000000 */
[----:B------:R0:W-:Y:S03]  /*05f0*/  SYNCS.ARRIVE.TRANS64.RED.A1T0 RZ, [R5+URZ], RZ ;  /* 0x000000ff05ff79a7 */ /* 0x0001e600081004ff */
[----:B------:R0:W-:Y:S01]  /*0600*/  ATOMS.XOR RZ, [R6], R13 ;  /* 0x0000000d06ff738c */ /* 0x0001e20003800000 */
[----:B------:R-:W-:Y:S05]  /*0610*/  BRA `(.L_x_8) ;  /* 0x0000000000107947 */ /* 0x000fea0003800000 */
.L_x_1:
[----:B------:R-:W-:Y:S01]  /*0620*/  IMAD.MOV.U32 R3, RZ, RZ, -0x1 ;  /* 0xffffffffff037424 */ /* 0x000fe200078e00ff */
[----:B------:R-:W-:-:S04]  /*0630*/  MOV R2, 0x660 ;  /* 0x0000066000027802 */ /* 0x000fc80000000f00 */
[----:B------:R0:W-:Y:S03]  /*0640*/  STS [R0], R3 ;  /* 0x0000000300007388 */ /* 0x0001e60000000800 */
[----:B0-----:R-:W-:Y:S05]  /*0650*/  CALL.REL.NOINC `($__internal_1_$__cuda_sm10x_tcgen05_guardrail_trap_phase_invalid_during_alloc) ;  /* 0x000000e800dc7944 */ /* 0x001fea0003c00000 */
.L_x_8:
[----:B------:R-:W-:Y:S05]  /*0660*/  WARPSYNC.ALL ;  /* 0x0000000000007948 */ /* 0x000fea0003800000 */
[----:B------:R-:W-:Y:S01]  /*0670*/  NOP ;  /* 0x0000000000007918 */ /* 0x000fe20000000000 */
.L_x_0:
[----:B------:R-:W2:Y:S08]  /*0680*/  LDC.64 R40, c[0x0][0x398] ;  /* 0x0000e600ff287b82 */ /* 0x000eb00000000a00 */
[----:B------:R-:W3:Y:S02]  /*0690*/  S2UR UR5, SR_CgaSize ;  /* 0x00000000000579c3 */ /* 0x000ee40000008a00 */
[----:B---3--:R-:W-:-:S12]  /*06a0*/  UIMAD UR5, UR5, -0xa0, URZ ;  /* 0xffffff60050578a4 */ /* 0x008fd8000f8e02ff */
[----:B------:R-:W3:Y:S01]  /*06b0*/  LDCU UR5, c[0x0][UR5+0x2b0] ;  /* 0x00005600050577ac */ /* 0x000ee20008000800 */
[----:B------:R-:W-:Y:S01]  /*06c0*/  SHF.R.U32.HI R104, RZ, 0x5, R101 ;  /* 0x00000005ff687819 */ /* 0x000fe20000011665 */
[----:B------:R-:W-:Y:S01]  /*06d0*/  UMOV UR8, 0x400 ;  /* 0x0000040000087882 */ /* 0x000fe20000000000 */
[----:B------:R-:W4:Y:S01]  /*06e0*/  LDCU.128 UR12, c[0x0][0x380] ;  /* 0x00007000ff0c77ac */ /* 0x000f220008000c00 */
[----:B------:R-:W5:Y:S08]  /*06f0*/  S2UR UR4, SR_CTAID.X ;  /* 0x00000000000479c3 */ /* 0x000f700000002500 */
[----:B------:R-:W0:Y:S02]  /*0700*/  S2UR UR11, SR_CgaCtaId ;  /* 0x00000000000b79c3 */ /* 0x000e240000008800 */
[----:B012---:R-:W-:Y:S01]  /*0710*/  VIADD R0, R41, 0xff ;  /* 0x000000ff29007836 */ /* 0x007fe20000000000 */
[----:B------:R-:W-:-:S05]  /*0720*/  IABS R17, R40 ;  /* 0x0000002800117213 */ /* 0x000fca0000000000 */
[----:B------:R-:W0:Y:S01]  /*0730*/  LDC.64 R82, c[0x0][0x3a8] ;  /* 0x0000ea00ff527b82 */ /* 0x000e220000000a00 */
[----:B------:R-:W-:Y:S02]  /*0740*/  SHF.R.S32.HI R3, RZ, 0x1f, R0 ;  /* 0x0000001fff037819 */ /* 0x000fe40000011400 */
[----:B-----5:R-:W-:Y:S02]  /*0750*/  I2FP.F32.U32 R5, UR4 ;  /* 0x0000000400057c45 */ /* 0x020fe40008201000 */
[----:B------:R-:W-:-:S03]  /*0760*/  LEA.HI R3, R3, R0, RZ, 0x8 ;  /* 0x0000000003037211 */ /* 0x000fc600078f40ff */
[----:B---3--:R-:W-:Y:S01]  /*0770*/  FMUL R5, R5, UR5 ;  /* 0x0000000505057c20 */ /* 0x008fe20008400000 */
[----:B------:R-:W-:Y:S01]  /*0780*/  SHF.R.S32.HI R3, RZ, 0x8, R3 ;  /* 0x00000008ff037819 */ /* 0x000fe20000011403 */
[----:B------:R-:W-:Y:S02]  /*0790*/  USHF.L.U32 UR4, UR11, 0x7, URZ ;  /* 0x000000070b047899 */ /* 0x000fe400080006ff */
[----:B------:R-:W-:Y:S02]  /*07a0*/  ULEA UR8, UR11, UR8, 0x18 ;  /* 0x000000080b087291 */ /* 0x000fe4000f8ec0ff */
[----:B------:R-:W-:Y:S01]  /*07b0*/  IMAD.SHL.U32 R4, R3, 0x8, RZ ;  /* 0x0000000803047824 */ /* 0x000fe200078e00ff */
[----:B------:R-:W-:Y:S01]  /*07c0*/  F2I.U32.TRUNC.NTZ R5, R5 ;  /* 0x0000000500057305 */ /* 0x000fe2000020f000 */
[----:B------:R-:W-:Y:S02]  /*07d0*/  ULOP3.LUT UR5, UR4, 0x80, URZ, 0xc0, !UPT ;  /* 0x0000008004057892 */ /* 0x000fe4000f8ec0ff */
[----:B------:R-:W-:Y:S01]  /*07e0*/  UIADD3 UR10, UPT, UPT, UR8, 0x4000, URZ ;  /* 0x00004000080a7890 */ /* 0x000fe2000fffe0ff */
[----:B------:R-:W-:-:S04]  /*07f0*/  IABS R7, R4 ;  /* 0x0000000400077213 */ /* 0x000fc80000000000 */
[----:B------:R-:W1:Y:S08]  /*0800*/  I2F.RP R0, R7 ;  /* 0x0000000700007306 */ /* 0x000e700000209400 */
[----:B-1----:R-:W1:Y:S02]  /*0810*/  MUFU.RCP R0, R0 ;  /* 0x0000000000007308 */ /* 0x002e640000001000 */
[----:B-1----:R-:W-:Y:S01]  /*0820*/  VIADD R2, R0, 0xffffffe ;  /* 0x0ffffffe00027836 */ /* 0x002fe20000000000 */
[----:B------:R-:W-:-:S05]  /*0830*/  IABS R0, R5 ;  /* 0x0000000500007213 */ /* 0x000fca0000000000 */
[----:B------:R1:W2:Y:S02]  /*0840*/  F2I.FTZ.U32.TRUNC.NTZ R3, R2 ;  /* 0x0000000200037305 */ /* 0x0002a4000021f000 */
[----:B-1----:R-:W-:Y:S02]  /*0850*/  IMAD.MOV.U32 R2, RZ, RZ, RZ ;  /* 0x000000ffff027224 */ /* 0x002fe400078e00ff */
[----:B--2---:R-:W-:-:S04]  /*0860*/  IMAD.MOV R6, RZ, RZ, -R3 ;  /* 0x000000ffff067224 */ /* 0x004fc800078e0a03 */
[----:B------:R-:W-:Y:S01]  /*0870*/  IMAD R9, R6, R7, RZ ;  /* 0x0000000706097224 */ /* 0x000fe200078e02ff */
[----:B------:R-:W-:-:S03]  /*0880*/  IABS R6, R4 ;  /* 0x0000000400067213 */ /* 0x000fc60000000000 */
[----:B------:R-:W-:-:S04]  /*0890*/  IMAD.HI.U32 R3, R3, R9, R2 ;  /* 0x0000000903037227 */ /* 0x000fc800078e0002 */
[----:B------:R-:W-:Y:S02]  /*08a0*/  IMAD.MOV R2, RZ, RZ, -R6 ;  /* 0x000000ffff027224 */ /* 0x000fe400078e0a06 */
[----:B------:R-:W-:-:S04]  /*08b0*/  IMAD.HI.U32 R3, R3, R0, RZ ;  /* 0x0000000003037227 */ /* 0x000fc800078e00ff */
[----:B------:R-:W-:Y:S01]  /*08c0*/  IMAD R0, R3, R2, R0 ;  /* 0x0000000203007224 */ /* 0x000fe200078e0200 */
[----:B------:R-:W-:Y:S04]  /*08d0*/  BAR.SYNC.DEFER_BLOCKING 0x0 ;  /* 0x0000000000007b1d */ /* 0x000fe80000010000 */
[----:B------:R-:W-:-:S13]  /*08e0*/  ISETP.GT.U32.AND P1, PT, R7, R0, PT ;  /* 0x000000000700720c */ /* 0x000fda0003f24070 */
[----:B------:R-:W-:Y:S02]  /*08f0*/  @!P1 IMAD.IADD R0, R0, 0x1, -R7 ;  /* 0x0000000100009824 */ /* 0x000fe400078e0a07 */
[----:B------:R-:W-:Y:S01]  /*0900*/  @!P1 VIADD R3, R3, 0x1 ;  /* 0x0000000103039836 */ /* 0x000fe20000000000 */
[----:B------:R-:W-:Y:S02]  /*0910*/  ISETP.NE.AND P1, PT, R4, RZ, PT ;  /* 0x000000ff0400720c */ /* 0x000fe40003f25270 */
[----:B------:R-:W-:Y:S02]  /*0920*/  ISETP.GE.U32.AND P0, PT, R0, R7, PT ;  /* 0x000000070000720c */ /* 0x000fe40003f06070 */
[----:B------:R-:W-:-:S04]  /*0930*/  LOP3.LUT R0, R5, R4, RZ, 0x3c, !PT ;  /* 0x0000000405007212 */ /* 0x000fc800078e3cff */
[----:B------:R-:W-:Y:S01]  /*0940*/  ISETP.GE.AND P2, PT, R0, RZ, PT ;  /* 0x000000ff0000720c */ /* 0x000fe20003f46270 */
[----:B------:R-:W-:-:S06]  /*0950*/  VIADD R0, R40, 0xff ;  /* 0x000000ff28007836 */ /* 0x000fcc0000000000 */
[----:B------:R-:W-:-:S04]  /*0960*/  @P0 VIADD R3, R3, 0x1 ;  /* 0x0000000103030836 */ /* 0x000fc80000000000 */
[----:B------:R-:W-:Y:S01]  /*0970*/  IMAD.MOV.U32 R2, RZ, RZ, R3 ;  /* 0x000000ffff027224 */ /* 0x000fe200078e0003 */
[----:B------:R-:W-:-:S03]  /*0980*/  SHF.R.S32.HI R3, RZ, 0x1f, R0 ;  /* 0x0000001fff037819 */ /* 0x000fc60000011400 */
[----:B------:R-:W-:Y:S01]  /*0990*/  @!P2 IMAD.MOV R2, RZ, RZ, -R2 ;  /* 0x000000ffff02a224 */ /* 0x000fe200078e0a02 */
[----:B------:R-:W-:Y:S02]  /*09a0*/  @!P1 LOP3.LUT R2, RZ, R4, RZ, 0x33, !PT ;  /* 0x00000004ff029212 */ /* 0x000fe400078e33ff */
[----:B------:R-:W-:-:S03]  /*09b0*/  LEA.HI R3, R3, R0, RZ, 0x8 ;  /* 0x0000000003037211 */ /* 0x000fc600078f40ff */
[----:B------:R-:W-:Y:S02]  /*09c0*/  IMAD.SHL.U32 R6, R2, 0x8, RZ ;  /* 0x0000000802067824 */ /* 0x000fe400078e00ff */
[----:B------:R-:W-:-:S03]  /*09d0*/  IMAD.MOV R2, RZ, RZ, -R2 ;  /* 0x000000ffff027224 */ /* 0x000fc600078e0a02 */
[----:B------:R-:W-:Y:S01]  /*09e0*/  LEA.HI.SX32 R3, R3, -R6, 0x18 ;  /* 0x8000000603037211 */ /* 0x000fe200078fc2ff */
[----:B------:R-:W-:-:S03]  /*09f0*/  IMAD R8, R4, R2, R5 ;  /* 0x0000000204087224 */ /* 0x000fc600078e0205 */
[----:B------:R-:W-:-:S04]  /*0a00*/  VIMNMX R11, PT, PT, R3, 0x8, PT ;  /* 0x00000008030b7848 */ /* 0x000fc80003fe0100 */
[-C--:B------:R-:W-:Y:S02]  /*0a10*/  IABS R7, R11.reuse ;  /* 0x0000000b00077213 */ /* 0x080fe40000000000 */
[----:B------:R-:W-:Y:S02]  /*0a20*/  IABS R4, R11 ;  /* 0x0000000b00047213 */ /* 0x000fe40000000000 */
[----:B------:R-:W1:Y:S08]  /*0a30*/  I2F.RP R0, R7 ;  /* 0x0000000700007306 */ /* 0x000e700000209400 */
[----:B-1----:R-:W1:Y:S02]  /*0a40*/  MUFU.RCP R0, R0 ;  /* 0x0000000000007308 */ /* 0x002e640000001000 */
[----:B-1----:R-:W-:-:S02]  /*0a50*/  VIADD R3, R0, 0xffffffe ;  /* 0x0ffffffe00037836 */ /* 0x002fc40000000000 */
[----:B------:R-:W-:Y:S01]  /*0a60*/  IMAD.MOV R0, RZ, RZ, -R4 ;  /* 0x000000ffff007224 */ /* 0x000fe200078e0a04 */
[----:B------:R-:W-:-:S03]  /*0a70*/  IABS R4, R41 ;  /* 0x0000002900047213 */ /* 0x000fc60000000000 */
[----:B------:R-:W1:Y:S02]  /*0a80*/  F2I.FTZ.U32.TRUNC.NTZ R3, R3 ;  /* 0x0000000300037305 */ /* 0x000e64000021f000 */
[----:B-1----:R-:W-:-:S04]  /*0a90*/  IMAD.MOV R9, RZ, RZ, -R3 ;  /* 0x000000ffff097224 */ /* 0x002fc800078e0a03 */
[----:B------:R-:W-:Y:S01]  /*0aa0*/  IMAD.MOV.U32 R2, RZ, RZ, R9 ;  /* 0x000000ffff027224 */ /* 0x000fe200078e0009 */
[----:B------:R-:W-:-:S03]  /*0ab0*/  IABS R9, R8 ;  /* 0x0000000800097213 */ /* 0x000fc60000000000 */
[----:B------:R-:W-:Y:S02]  /*0ac0*/  IMAD R5, R2, R7, RZ ;  /* 0x0000000702057224 */ /* 0x000fe400078e02ff */
[----:B------:R-:W-:-:S04]  /*0ad0*/  IMAD.MOV.U32 R2, RZ, RZ, RZ ;  /* 0x000000ffff027224 */ /* 0x000fc800078e00ff */
[----:B------:R-:W-:Y:S02]  /*0ae0*/  IMAD.HI.U32 R2, R3, R5, R2 ;  /* 0x0000000503027227 */ /* 0x000fe400078e0002 */
[----:B------:R-:W1:Y:S04]  /*0af0*/  I2F.RP R3, R17 ;  /* 0x0000001100037306 */ /* 0x000e680000209400 */
[----:B------:R-:W-:-:S04]  /*0b00*/  IMAD.HI.U32 R2, R2, R9, RZ ;  /* 0x0000000902027227 */ /* 0x000fc800078e00ff */
[----:B------:R-:W-:Y:S01]  /*0b10*/  IMAD R0, R2, R0, R9 ;  /* 0x0000000002007224 */ /* 0x000fe200078e0209 */
[----:B------:R-:W2:Y:S01]  /*0b20*/  I2F.RP R5, R4 ;  /* 0x0000000400057306 */ /* 0x000ea20000209400 */
[----:B------:R-:W-:-:S03]  /*0b30*/  VIADD R9, R104, UR4 ;  /* 0x0000000468097c36 */ /* 0x000fc60008000000 */
[----:B------:R-:W-:-:S04]  /*0b40*/  ISETP.GT.U32.AND P1, PT, R7, R0, PT ;  /* 0x000000000700720c */ /* 0x000fc80003f24070 */
[----:B-1----:R-:W-:Y:S08]  /*0b50*/  MUFU.RCP R3, R3 ;  /* 0x0000000300037308 */ /* 0x002ff00000001000 */
[----:B--2---:R-:W1:Y:S01]  /*0b60*/  MUFU.RCP R5, R5 ;  /* 0x0000000500057308 */ /* 0x004e620000001000 */
[----:B------:R-:W-:Y:S02]  /*0b70*/  @!P1 IMAD.IADD R0, R0, 0x1, -R7 ;  /* 0x0000000100009824 */ /* 0x000fe400078e0a07 */
[----:B------:R-:W-:Y:S01]  /*0b80*/  @!P1 VIADD R2, R2, 0x1 ;  /* 0x0000000102029836 */ /* 0x000fe20000000000 */
[----:B------:R-:W-:-:S02]  /*0b90*/  ISETP.NE.AND P1, PT, R11, RZ, PT ;  /* 0x000000ff0b00720c */ /* 0x000fc40003f25270 */
[----:B------:R-:W-:Y:S02]  /*0ba0*/  ISETP.GE.U32.AND P0, PT, R0, R7, PT ;  /* 0x000000070000720c */ /* 0x000fe40003f06070 */
[----:B------:R-:W-:-:S04]  /*0bb0*/  LOP3.LUT R0, R8, R11, RZ, 0x3c, !PT ;  /* 0x0000000b08007212 */ /* 0x000fc800078e3cff */
[----:B------:R-:W-:Y:S01]  /*0bc0*/  ISETP.GE.AND P2, PT, R0, RZ, PT ;  /* 0x000000ff0000720c */ /* 0x000fe20003f46270 */
[----:B-1----:R-:W-:Y:S01]  /*0bd0*/  VIADD R7, R5, 0xffffffe ;  /* 0x0ffffffe05077836 */ /* 0x002fe20000000000 */
[----:B------:R-:W-:-:S05]  /*0be0*/  LOP3.LUT R5, R101, 0x7f, RZ, 0xc0, !PT ;  /* 0x0000007f65057812 */ /* 0x000fca00078ec0ff */
[----:B------:R-:W-:-:S04]  /*0bf0*/  @P0 VIADD R2, R2, 0x1 ;  /* 0x0000000102020836 */ /* 0x000fc80000000000 */
[----:B------:R-:W-:Y:S01]  /*0c00*/  IMAD.MOV.U32 R10, RZ, RZ, R2 ;  /* 0x000000ffff0a7224 */ /* 0x000fe200078e0002 */
[----:B------:R-:W1:Y:S01]  /*0c10*/  F2I.FTZ.U32.TRUNC.NTZ R7, R7 ;  /* 0x0000000700077305 */ /* 0x000e62000021f000 */
[----:B------:R-:W-:Y:S02]  /*0c20*/  VIADD R2, R3, 0xffffffe ;  /* 0x0ffffffe03027836 */ /* 0x000fe40000000000 */
[----:B------:R-:W-:Y:S01]  /*0c30*/  @!P2 IMAD.MOV R10, RZ, RZ, -R10 ;  /* 0x000000ffff0aa224 */ /* 0x000fe200078e0a0a */
[----:B------:R-:W-:-:S04]  /*0c40*/  @!P1 LOP3.LUT R10, RZ, R11, RZ, 0x33, !PT ;  /* 0x0000000bff0a9212 */ /* 0x000fc800078e33ff */
[----:B------:R2:W3:Y:S01]  /*0c50*/  F2I.FTZ.U32.TRUNC.NTZ R3, R2 ;  /* 0x0000000200037305 */ /* 0x0004e2000021f000 */
[----:B------:R-:W-:-:S04]  /*0c60*/  IMAD.MOV R0, RZ, RZ, -R10 ;  /* 0x000000ffff007224 */ /* 0x000fc800078e0a0a */
[----:B------:R-:W-:Y:S02]  /*0c70*/  IMAD R0, R11, R0, R8 ;  /* 0x000000000b007224 */ /* 0x000fe400078e0208 */
[----:B-1----:R-:W-:Y:S02]  /*0c80*/  IMAD.MOV R13, RZ, RZ, -R7 ;  /* 0x000000ffff0d7224 */ /* 0x002fe400078e0a07 */
[----:B------:R-:W-:Y:S02]  /*0c90*/  IMAD.IADD R6, R6, 0x1, R0 ;  /* 0x0000000106067824 */ /* 0x000fe400078e0200 */
[----:B------:R-:W-:Y:S02]  /*0ca0*/  IMAD.SHL.U32 R0, R10, 0x100, RZ ;  /* 0x000001000a007824 */ /* 0x000fe400078e00ff */
[----:B--2---:R-:W-:Y:S01]  /*0cb0*/  IMAD.MOV.U32 R2, RZ, RZ, RZ ;  /* 0x000000ffff027224 */ /* 0x004fe200078e00ff */
[----:B------:R-:W-:Y:S01]  /*0cc0*/  LEA R6, R6, UR5, 0x8 ;  /* 0x0000000506067c11 */ /* 0x000fe2000f8e40ff */
[----:B---3--:R-:W-:Y:S01]  /*0cd0*/  IMAD.MOV R8, RZ, RZ, -R3 ;  /* 0x000000ffff087224 */ /* 0x008fe200078e0a03 */
[----:B------:R-:W-:Y:S01]  /*0ce0*/  LOP3.LUT R9, R0, 0x83, R9, 0xf8, !PT ;  /* 0x0000008300097812 */ /* 0x000fe200078ef809 */
[----:B------:R-:W-:-:S02]  /*0cf0*/  UMOV UR5, 0x1 ;  /* 0x0000000100057882 */ /* 0x000fc40000000000 */
[----:B------:R-:W-:Y:S01]  /*0d00*/  IMAD R11, R8, R17, RZ ;  /* 0x00000011080b7224 */ /* 0x000fe200078e02ff */
[----:B------:R-:W-:Y:S01]  /*0d10*/  LOP3.LUT R12, R9, 0x7c, RZ, 0xfc, !PT ;  /* 0x0000007c090c7812 */ /* 0x000fe200078efcff */
[----:B------:R-:W-:Y:S01]  /*0d20*/  IMAD.IADD R85, R5, 0x1, R6 ;  /* 0x0000000105557824 */ /* 0x000fe200078e0206 */
[----:B------:R-:W-:Y:S01]  /*0d30*/  IABS R10, R9 ;  /* 0x00000009000a7213 */ /* 0x000fe20000000000 */
[----:B------:R-:W-:Y:S01]  /*0d40*/  IMAD.HI.U32 R2, R3, R11, R2 ;  /* 0x0000000b03027227 */ /* 0x000fe200078e0002 */
[----:B------:R-:W-:Y:S02]  /*0d50*/  IABS R21, R12 ;  /* 0x0000000c00157213 */ /* 0x000fe40000000000 */
[----:B------:R-:W-:Y:S01]  /*0d60*/  IABS R8, R85 ;  /* 0x0000005500087213 */ /* 0x000fe20000000000 */
[----:B------:R-:W-:Y:S01]  /*0d70*/  IMAD.MOV.U32 R6, RZ, RZ, RZ ;  /* 0x000000ffff067224 */ /* 0x000fe200078e00ff */
[----:B------:R-:W-:Y:S01]  /*0d80*/  ISETP.GE.AND P1, PT, R12, RZ, PT ;  /* 0x000000ff0c00720c */ /* 0x000fe20003f26270 */
[----:B------:R-:W-:Y:S01]  /*0d90*/  IMAD R3, R13, R4, RZ ;  /* 0x000000040d037224 */ /* 0x000fe200078e02ff */
[C---:B------:R-:W-:Y:S01]  /*0da0*/  LOP3.LUT R16, R9.reuse, 0x10, RZ, 0xfc, !PT ;  /* 0x0000001009107812 */ /* 0x040fe200078efcff */
[----:B------:R-:W-:Y:S01]  /*0db0*/  IMAD.HI.U32 R2, R2, R8, RZ ;  /* 0x0000000802027227 */ /* 0x000fe200078e00ff */
[----:B------:R-:W-:-:S02]  /*0dc0*/  LOP3.LUT R20, R9, 0x18, RZ, 0xfc, !PT ;  /* 0x0000001809147812 */ /* 0x000fc400078efcff */
[----:B------:R-:W-:Y:S01]  /*0dd0*/  IABS R12, R16 ;  /* 0x00000010000c7213 */ /* 0x000fe20000000000 */
[----:B------:R-:W-:Y:S01]  /*0de0*/  IMAD.HI.U32 R7, R7, R3, R6 ;  /* 0x0000000307077227 */ /* 0x000fe200078e0006 */
[C---:B------:R-:W-:Y:S02]  /*0df0*/  LOP3.LUT R18, R9.reuse, 0x14, RZ, 0xfc, !PT ;  /* 0x0000001409127812 */ /* 0x040fe400078efcff */
[----:B------:R-:W-:Y:S01]  /*0e00*/  LOP3.LUT R22, R9, 0x1c, RZ, 0xfc, !PT ;  /* 0x0000001c09167812 */ /* 0x000fe200078efcff */
[----:B------:R-:W-:Y:S01]  /*0e10*/  IMAD.MOV R2, RZ, RZ, -R2 ;  /* 0x000000ffff027224 */ /* 0x000fe200078e0a02 */
[----:B------:R-:W-:Y:S01]  /*0e20*/  IABS R19, R18 ;  /* 0x0000001200137213 */ /* 0x000fe20000000000 */
[----:B------:R-:W-:Y:S01]  /*0e30*/  IMAD.HI.U32 R6, R7, R21, RZ ;  /* 0x0000001507067227 */ /* 0x000fe200078e00ff */
[----:B------:R-:W-:Y:S02]  /*0e40*/  IABS R14, R22 ;  /* 0x00000016000e7213 */ /* 0x000fe40000000000 */
[----:B------:R-:W-:Y:S01]  /*0e50*/  LOP3.LUT R26, R9, 0x28, RZ, 0xfc, !PT ;  /* 0x00000028091a7812 */ /* 0x000fe200078efcff */
[----:B------:R-:W-:Y:S01]  /*0e60*/  IMAD.HI.U32 R3, R7, R10, RZ ;  /* 0x0000000a07037227 */ /* 0x000fe200078e00ff */
[----:B------:R-:W-:-:S02]  /*0e70*/  LOP3.LUT R24, R9, 0x24, RZ, 0xfc, !PT ;  /* 0x0000002409187812 */ /* 0x000fc400078efcff */
[----:B------:R-:W-:Y:S01]  /*0e80*/  IABS R27, R26 ;  /* 0x0000001a001b7213 */ /* 0x000fe20000000000 */
[----:B------:R-:W-:Y:S01]  /*0e90*/  IMAD.MOV R11, RZ, RZ, -R6 ;  /* 0x000000ffff0b7224 */ /* 0x000fe200078e0a06 */
[----:B------:R-:W-:Y:S01]  /*0ea0*/  IABS R25, R24 ;  /* 0x0000001800197213 */ /* 0x000fe20000000000 */
[----:B------:R-:W-:Y:S01]  /*0eb0*/  IMAD.MOV R3, RZ, RZ, -R3 ;  /* 0x000000ffff037224 */ /* 0x000fe200078e0a03 */
[C---:B------:R-:W-:Y:S01]  /*0ec0*/  LOP3.LUT R36, R9.reuse, 0x58, RZ, 0xfc, !PT ;  /* 0x0000005809247812 */ /* 0x040fe200078efcff */
[C---:B------:R-:W-:Y:S01]  /*0ed0*/  IMAD R21, R4.reuse, R11, R21 ;  /* 0x0000000b04157224 */ /* 0x040fe200078e0215 */
[----:B------:R-:W-:Y:S01]  /*0ee0*/  LOP3.LUT R28, R9, 0x50, RZ, 0xfc, !PT ;  /* 0x00000050091c7812 */ /* 0x000fe200078efcff */
[----:B------:R-:W-:Y:S01]  /*0ef0*/  IMAD R6, R17, R2, R8 ;  /* 0x0000000211067224 */ /* 0x000fe200078e0208 */
[----:B------:R-:W-:Y:S01]  /*0f00*/  LOP3.LUT R2, R9, 0x4, RZ, 0xfc, !PT ;  /* 0x0000000409027812 */ /* 0x000fe200078efcff */
[C---:B------:R-:W-:Y:S01]  /*0f10*/  IMAD R3, R4.reuse, R3, R10 ;  /* 0x0000000304037224 */ /* 0x040fe200078e020a */
[----:B------:R-:W-:-:S02]  /*0f20*/  ISETP.GT.U32.AND P4, PT, R4, R21, PT ;  /* 0x000000150400720c */ /* 0x000fc40003f84070 */
[----:B------:R-:W-:Y:S02]  /*0f30*/  ISETP.GT.U32.AND P0, PT, R17, R6, PT ;  /* 0x000000061100720c */ /* 0x000fe40003f04070 */
[----:B------:R-:W-:Y:S02]  /*0f40*/  ISETP.GT.U32.AND P6, PT, R4, R3, PT ;  /* 0x000000030400720c */ /* 0x000fe40003fc4070 */
[C---:B------:R-:W-:Y:S02]  /*0f50*/  LOP3.LUT R8, R9.reuse, 0x8, RZ, 0xfc, !PT ;  /* 0x0000000809087812 */ /* 0x040fe400078efcff */
[----:B------:R-:W-:Y:S02]  /*0f60*/  LOP3.LUT R10, R9, 0xc, RZ, 0xfc, !PT ;  /* 0x0000000c090a7812 */ /* 0x000fe400078efcff */
[----:B------:R-:W-:Y:S02]  /*0f70*/  IABS R11, R2 ;  /* 0x00000002000b7213 */ /* 0x000fe40000000000 */
[----:B------:R-:W-:Y:S01]  /*0f80*/  IABS R13, R8 ;  /* 0x00000008000d7213 */ /* 0x000fe20000000000 */
[--C-:B------:R-:W-:Y:S01]  /*0f90*/  @!P4 IMAD.IADD R21, R21, 0x1, -R4.reuse ;  /* 0x000000011515c824 */ /* 0x100fe200078e0a04 */
[----:B------:R-:W-:Y:S01]  /*0fa0*/  ISETP.GE.AND P3, PT, R2, RZ, PT ;  /* 0x000000ff0200720c */ /* 0x000fe20003f66270 */
[----:B------:R-:W-:Y:S01]  /*0fb0*/  @!P0 IMAD.IADD R6, R6, 0x1, -R17 ;  /* 0x0000000106068824 */ /* 0x000fe200078e0a11 */
[----:B------:R-:W-:Y:S01]  /*0fc0*/  ISETP.GE.AND P5, PT, R8, RZ, PT ;  /* 0x000000ff0800720c */ /* 0x000fe20003fa6270 */
[----:B------:R-:W-:Y:S01]  /*0fd0*/  @!P6 IMAD.IADD R3, R3, 0x1, -R4 ;  /* 0x000000010303e824 */ /* 0x000fe200078e0a04 */
[----:B------:R-:W-:Y:S01]  /*0fe0*/  ISETP.GT.U32.AND P4, PT, R4, R21, PT ;  /* 0x000000150400720c */ /* 0x000fe20003f84070 */
[----:B------:R-:W-:Y:S01]  /*0ff0*/  IMAD.HI.U32 R2, R7, R11, RZ ;  /* 0x0000000b07027227 */ /* 0x000fe200078e00ff */
[----:B------:R-:W-:-:S02]  /*1000*/  IABS R15, R10 ;  /* 0x0000000a000f7213 */ /* 0x000fc40000000000 */
[----:B------:R-:W-:Y:S01]  /*1010*/  ISETP.GT.U32.AND P0, PT, R17, R6, PT ;  /* 0x000000061100720c */ /* 0x000fe20003f04070 */
[C---:B------:R-:W-:Y:S01]  /*1020*/  IMAD.HI.U32 R8, R7.reuse, R13, RZ ;  /* 0x0000000d07087227 */ /* 0x040fe200078e00ff */
[----:B------:R-:W-:Y:S02]  /*1030*/  ISETP.GT.U32.AND P6, PT, R4, R3, PT ;  /* 0x000000030400720c */ /* 0x000fe40003fc4070 */
[----:B------:R-:W-:Y:S01]  /*1040*/  ISETP.GE.AND P2, PT, R10, RZ, PT ;  /* 0x000000ff0a00720c */ /* 0x000fe20003f46270 */
[----:B------:R-:W-:Y:S01]  /*1050*/  IMAD.HI.U32 R10, R7, R15, RZ ;  /* 0x0000000f070a7227 */ /* 0x000fe200078e00ff */
[----:B------:R-:W-:Y:S02]  /*1060*/  IABS R49, R36 ;  /* 0x0000002400317213 */ /* 0x000fe40000000000 */
[C---:B------:R-:W-:Y:S01]  /*1070*/  LOP3.LUT R38, R9.reuse, 0x5c, RZ, 0xfc, !PT ;  /* 0x0000005c09267812 */ /* 0x040fe200078efcff */
[----:B------:R-:W-:Y:S01]  /*1080*/  IMAD.MOV R2, RZ, RZ, -R2 ;  /* 0x000000ffff027224 */ /* 0x000fe200078e0a02 */
[C---:B------:R-:W-:Y:S01]  /*1090*/  LOP3.LUT R30, R9.reuse, 0x54, RZ, 0xfc, !PT ;  /* 0x00000054091e7812 */ /* 0x040fe200078efcff */
[----:B------:R-:W-:Y:S01]  /*10a0*/  IMAD.MOV R8, RZ, RZ, -R8 ;  /* 0x000000ffff087224 */ /* 0x000fe200078e0a08 */
[----:B------:R-:W-:Y:S01]  /*10b0*/  IABS R51, R38 ;  /* 0x0000002600337213 */ /* 0x000fe20000000000 */
[----:B------:R-:W-:Y:S01]  /*10c0*/  IMAD.MOV R10, RZ, RZ, -R10 ;  /* 0x000000ffff0a7224 */ /* 0x000fe200078e0a0a */
[----:B------:R-:W-:Y:S01]  /*10d0*/  IABS R47, R30 ;  /* 0x0000001e002f7213 */ /* 0x000fe20000000000 */
[C---:B------:R-:W-:Y:S01]  /*10e0*/  IMAD R11, R4.reuse, R2, R11 ;  /* 0x00000002040b7224 */ /* 0x040fe200078e020b */
[C---:B------:R-:W-:Y:S01]  /*10f0*/  LOP3.LUT R42, R9.reuse, 0x60, RZ, 0xfc, !PT ;  /* 0x00000060092a7812 */ /* 0x040fe200078efcff */
[C---:B------:R-:W-:Y:S01]  /*1100*/  IMAD R13, R4.reuse, R8, R13 ;  /* 0x00000008040d7224 */ /* 0x040fe200078e020d */
[----:B------:R-:W-:Y:S01]  /*1110*/  LOP3.LUT R46, R9, 0x64, RZ, 0xfc, !PT ;  /* 0x00000064092e7812 */ /* 0x000fe200078efcff */
[--C-:B------:R-:W-:Y:S01]  /*1120*/  @!P4 IMAD.IADD R21, R21, 0x1, -R4.reuse ;  /* 0x000000011515c824 */ /* 0x100fe200078e0a04 */
[----:B------:R-:W-:Y:S01]  /*1130*/  ISETP.GE.AND P4, PT, R9, RZ, PT ;  /* 0x000000ff0900720c */ /* 0x000fe20003f86270 */
[----:B------:R-:W-:Y:S01]  /*1140*/  IMAD R15, R4, R10, R15 ;  /* 0x0000000a040f7224 */ /* 0x000fe200078e020f */
[----:B------:R-:W-:Y:S01]  /*1150*/  IABS R53, R42 ;  /* 0x0000002a00357213 */ /* 0x000fe20000000000 */
[----:B------:R-:W-:Y:S01]  /*1160*/  @!P0 IMAD.IADD R6, R6, 0x1, -R17 ;  /* 0x0000000106068824 */ /* 0x000fe200078e0a11 */
[C---:B------:R-:W-:Y:S01]  /*1170*/  ISETP.GT.U32.AND P0, PT, R4.reuse, R11, PT ;  /* 0x0000000b0400720c */ /* 0x040fe20003f04070 */
[----:B------:R-:W-:Y:S01]  /*1180*/  @!P6 IMAD.IADD R3, R3, 0x1, -R4 ;  /* 0x000000010303e824 */ /* 0x000fe200078e0a04 */
[----:B------:R-:W-:Y:S01]  /*1190*/  ISETP.GT.U32.AND P6, PT, R4, R13, PT ;  /* 0x0000000d0400720c */ /* 0x000fe20003fc4070 */
[----:B------:R-:W-:Y:S01]  /*11a0*/  IMAD.MOV.U32 R44, RZ, RZ, R21 ;  /* 0x000000ffff2c7224 */ /* 0x000fe200078e0015 */
[----:B------:R-:W-:Y:S01]  /*11b0*/  LOP3.LUT R50, R9, 0x6c, RZ, 0xfc, !PT ;  /* 0x0000006c09327812 */ /* 0x000fe200078efcff */
[----:B------:R-:W-:Y:S01]  /*11c0*/  IMAD.HI.U32 R2, R7, R12, RZ ;  /* 0x0000000c07027227 */ /* 0x000fe200078e00ff */
[----:B------:R-:W-:-:S02]  /*11d0*/  IABS R55, R46 ;  /* 0x0000002e00377213 */ /* 0x000fc40000000000 */
[----:B------:R-:W-:Y:S01]  /*11e0*/  LOP3.LUT R48, R9, 0x68, RZ, 0xfc, !PT ;  /* 0x0000006809307812 */ /* 0x000fe200078efcff */
[----:B------:R-:W-:Y:S01]  /*11f0*/  @!P1 IMAD.MOV R44, RZ, RZ, -R44 ;  /* 0x000000ffff2c9224 */ /* 0x000fe200078e0a2c */
[C---:B------:R-:W-:Y:S01]  /*1200*/  ISETP.GT.U32.AND P1, PT, R4.reuse, R15, PT ;  /* 0x0000000f0400720c */ /* 0x040fe20003f24070 */
[----:B------:R-:W-:Y:S01]  /*1210*/  IMAD.MOV R17, RZ, RZ, -R2 ;  /* 0x000000ffff117224 */ /* 0x000fe200078e0a02 */
[----:B------:R-:W-:Y:S01]  /*1220*/  IABS R2, R20 ;  /* 0x0000001400027213 */ /* 0x000fe20000000000 */
[--C-:B------:R-:W-:Y:S01]  /*1230*/  @!P0 IMAD.IADD R11, R11, 0x1, -R4.reuse ;  /* 0x000000010b0b8824 */ /* 0x100fe200078e0a04 */
[----:B------:R-:W-:Y:S01]  /*1240*/  LOP3.LUT R52, R9, 0x70, RZ, 0xfc, !PT ;  /* 0x0000007009347812 */ /* 0x000fe200078efcff */
[----:B------:R-:W-:Y:S01]  /*1250*/  @!P6 IMAD.IADD R13, R13, 0x1, -R4 ;  /* 0x000000010d0de824 */ /* 0x000fe200078e0a04 */
[----:B------:R-:W-:Y:S01]  /*1260*/  LOP3.LUT R54, R9, 0x74, RZ, 0xfc, !PT ;  /* 0x0000007409367812 */ /* 0x000fe200078efcff */
[C---:B------:R-:W-:Y:S01]  /*1270*/  IMAD R17, R4.reuse, R17, R12 ;  /* 0x0000001104117224 */ /* 0x040fe200078e020c */
[----:B------:R-:W-:Y:S01]  /*1280*/  ISETP.GT.U32.AND P0, PT, R4, R11, PT ;  /* 0x0000000b0400720c */ /* 0x000fe20003f04070 */
[----:B------:R-:W-:-:S02]  /*1290*/  IMAD.MOV.U32 R12, RZ, RZ, R2 ;  /* 0x000000ffff0c7224 */ /* 0x000fc400078e0002 */
[----:B------:R-:W-:-:S04]  /*12a0*/  IMAD.HI.U32 R8, R7, R19, RZ ;  /* 0x0000001307087227 */ /* 0x000fc800078e00ff */
[----:B------:R-:W-:Y:S01]  /*12b0*/  @!P1 IMAD.IADD R15, R15, 0x1, -R4 ;  /* 0x000000010f0f9824 */ /* 0x000fe200078e0a04 */
[----:B------:R-:W-:Y:S01]  /*12c0*/  ISETP.GT.U32.AND P1, PT, R4, R13, PT ;  /* 0x0000000d0400720c */ /* 0x000fe20003f24070 */
[----:B------:R-:W-:-:S04]  /*12d0*/  IMAD.HI.U32 R2, R7, R12, RZ ;  /* 0x0000000c07027227 */ /* 0x000fc800078e00ff */
[----:B------:R-:W-:Y:S02]  /*12e0*/  IMAD.MOV R8, RZ, RZ, -R8 ;  /* 0x000000ffff087224 */ /* 0x000fe400078e0a08 */
[----:B------:R-:W-:Y:S02]  /*12f0*/  IMAD.MOV R21, RZ, RZ, -R2 ;  /* 0x000000ffff157224 */ /* 0x000fe400078e0a02 */
[C---:B------:R-:W-:Y:S02]  /*1300*/  IMAD R19, R4.reuse, R8, R19 ;  /* 0x0000000804137224 */ /* 0x040fe400078e0213 */
[----:B------:R-:W-:Y:S02]  /*1310*/  IMAD.MOV.U32 R8, RZ, RZ, R3 ;  /* 0x000000ffff087224 */ /* 0x000fe400078e0003 */
[C---:B------:R-:W-:Y:S01]  /*1320*/  IMAD R3, R4.reuse, R21, R12 ;  /* 0x0000001504037224 */ /* 0x040fe200078e020c */
[----:B------:R-:W-:Y:S01]  /*1330*/  ISETP.GT.U32.AND P6, PT, R4, R19, PT ;  /* 0x000000130400720c */ /* 0x000fe20003fc4070 */
[----:B------:R-:W-:-:S04]  /*1340*/  IMAD.HI.U32 R10, R7, R14, RZ ;  /* 0x0000000e070a7227 */ /* 0x000fc800078e00ff */
[--C-:B------:R-:W-:Y:S01]  /*1350*/  @!P0 IMAD.IADD R11, R11, 0x1, -R4.reuse ;  /* 0x000000010b0b8824 */ /* 0x100fe200078e0a04 */
[----:B------:R-:W-:Y:S01]  /*1360*/  ISETP.GE.AND P0, PT, R16, RZ, PT ;  /* 0x000000ff1000720c */ /* 0x000fe20003f06270 */
[----:B------:R-:W-:Y:S01]  /*1370*/  @!P1 IMAD.IADD R13, R13, 0x1, -R4 ;  /* 0x000000010d0d9824 */ /* 0x000fe200078e0a04 */
[C---:B------:R-:W-:Y:S01]  /*1380*/  ISETP.GT.U32.AND P1, PT, R4.reuse, R3, PT ;  /* 0x000000030400720c */ /* 0x040fe20003f24070 */
[----:B------:R-:W-:Y:S01]  /*1390*/  IMAD.MOV R23, RZ, RZ, -R10 ;  /* 0x000000ffff177224 */ /* 0x000fe200078e0a0a */
[----:B------:R-:W-:Y:S01]  /*13a0*/  LOP3.LUT R16, R9, 0x20, RZ, 0xfc, !PT ;  /* 0x0000002009107812 */ /* 0x000fe200078efcff */
[----:B------:R-:W-:Y:S01]  /*13b0*/  @!P4 IMAD.MOV R8, RZ, RZ, -R8 ;  /* 0x000000ffff08c224 */ /* 0x000fe200078e0a08 */
[C---:B------:R-:W-:Y:S01]  /*13c0*/  ISETP.GT.U32.AND P4, PT, R4.reuse, R17, PT ;  /* 0x000000110400720c */ /* 0x040fe20003f84070 */
[----:B------:R-:W-:Y:S01]  /*13d0*/  IMAD R21, R4, R23, R14 ;  /* 0x0000001704157224 */ /* 0x000fe200078e020e */
[----:B------:R-:W-:Y:S01]  /*13e0*/  IABS R23, R16 ;  /* 0x0000001000177213 */ /* 0x000fe20000000000 */
[----:B------:R-:W-:-:S02]  /*13f0*/  @!P5 IMAD.MOV R13, RZ, RZ, -R13 ;  /* 0x000000ffff0dd224 */ /* 0x000fc400078e0a0d */
[----:B------:R-:W-:Y:S02]  /*1400*/  @!P3 IMAD.MOV R11, RZ, RZ, -R11 ;  /* 0x000000ffff0bb224 */ /* 0x000fe400078e0a0b */
[----:B------:R-:W-:-:S04]  /*1410*/  IMAD.HI.U32 R2, R7, R23, RZ ;  /* 0x0000001707027227 */ /* 0x000fc800078e00ff */
[----:B------:R-:W-:Y:S01]  /*1420*/  @!P1 IMAD.IADD R3, R3, 0x1, -R4 ;  /* 0x0000000103039824 */ /* 0x000fe200078e0a04 */
[----:B------:R-:W-:Y:S01]  /*1430*/  ISETP.GE.AND P1, PT, R20, RZ, PT ;  /* 0x000000ff1400720c */ /* 0x000fe20003f26270 */
[----:B------:R-:W-:Y:S01]  /*1440*/  IMAD.MOV R10, RZ, RZ, -R2 ;  /* 0x000000ffff0a7224 */ /* 0x000fe200078e0a02 */
[----:B------:R-:W-:Y:S01]  /*1450*/  LOP3.LUT R20, R9, 0x30, RZ, 0xfc, !PT ;  /* 0x0000003009147812 */ /* 0x000fe200078efcff */
[----:B------:R-:W-:Y:S01]  /*1460*/  @!P4 IMAD.IADD R17, R17, 0x1, -R4 ;  /* 0x000000011111c824 */ /* 0x000fe200078e0a04 */
[C---:B------:R-:W-:Y:S01]  /*1470*/  ISETP.GT.U32.AND P5, PT, R4.reuse, R3, PT ;  /* 0x000000030400720c */ /* 0x040fe20003fa4070 */
[C---:B------:R-:W-:Y:S01]  /*1480*/  IMAD R23, R4.reuse, R10, R23 ;  /* 0x0000000a04177224 */ /* 0x040fe200078e0217 */
[C---:B------:R-:W-:Y:S01]  /*1490*/  ISETP.GT.U32.AND P4, PT, R4.reuse, R15, PT ;  /* 0x0000000f0400720c */ /* 0x040fe20003f84070 */
[----:B------:R-:W-:Y:S01]  /*14a0*/  IMAD.HI.U32 R10, R7, R27, RZ ;  /* 0x0000001b070a7227 */ /* 0x000fe200078e00ff */
[----:B------:R-:W-:Y:S02]  /*14b0*/  ISETP.GT.U32.AND P3, PT, R4, R17, PT ;  /* 0x000000110400720c */ /* 0x000fe40003f64070 */
[----:B------:R-:W-:Y:S01]  /*14c0*/  IABS R14, R20 ;  /* 0x00000014000e7213 */ /* 0x000fe20000000000 */
[----:B------:R-:W-:-:S02]  /*14d0*/  IMAD.MOV R10, RZ, RZ, -R10 ;  /* 0x000000ffff0a7224 */ /* 0x000fc400078e0a0a */
[--C-:B------:R-:W-:Y:S02]  /*14e0*/  @!P6 IMAD.IADD R19, R19, 0x1, -R4.reuse ;  /* 0x000000011313e824 */ /* 0x100fe400078e0a04 */
[C---:B------:R-:W-:Y:S02]  /*14f0*/  IMAD R27, R4.reuse, R10, R27 ;  /* 0x0000000a041b7224 */ /* 0x040fe400078e021b */
[----:B------:R-:W-:Y:S01]  /*1500*/  @!P5 IMAD.IADD R3, R3, 0x1, -R4 ;  /* 0x000000010303d824 */ /* 0x000fe200078e0a04 */
[C---:B------:R-:W-:Y:S01]  /*1510*/  ISETP.GT.U32.AND P6, PT, R4.reuse, R19, PT ;  /* 0x000000130400720c */ /* 0x040fe20003fc4070 */
[----:B------:R-:W-:Y:S01]  /*1520*/  IMAD.HI.U32 R2, R7, R25, RZ ;  /* 0x0000001907027227 */ /* 0x000fe200078e00ff */
[----:B------:R-:W-:-:S03]  /*1530*/  ISETP.GT.U32.AND P5, PT, R4, R27, PT ;  /* 0x0000001b0400720c */ /* 0x000fc60003fa4070 */
[----:B------:R-:W-:Y:S01]  /*1540*/  @!P3 IMAD.IADD R17, R17, 0x1, -R4 ;  /* 0x000000011111b824 */ /* 0x000fe200078e0a04 */
[----:B------:R-:W-:Y:S01]  /*1550*/  ISETP.GE.AND P3, PT, R18, RZ, PT ;  /* 0x000000ff1200720c */ /* 0x000fe20003f66270 */
[----:B------:R-:W-:Y:S01]  /*1560*/  IMAD.MOV R2, RZ, RZ, -R2 ;  /* 0x000000ffff027224 */ /* 0x000fe200078e0a02 */
[----:B------:R-:W-:Y:S01]  /*1570*/  LOP3.LUT R18, R9, 0x2c, RZ, 0xfc, !PT ;  /* 0x0000002c09127812 */ /* 0x000fe200078efcff */
[----:B------:R-:W-:Y:S02]  /*1580*/  IMAD.MOV.U32 R32, RZ, RZ, R3 ;  /* 0x000000ffff207224 */ /* 0x000fe400078e0003 */
[C---:B------:R-:W-:Y:S01]  /*1590*/  IMAD R25, R4.reuse, R2, R25 ;  /* 0x0000000204197224 */ /* 0x040fe200078e0219 */
[----:B------:R-:W-:Y:S01]  /*15a0*/  IABS R12, R18 ;  /* 0x00000012000c7213 */ /* 0x000fe20000000000 */
[--C-:B------:R-:W-:Y:S01]  /*15b0*/  @!P6 IMAD.IADD R19, R19, 0x1, -R4.reuse ;  /* 0x000000011313e824 */ /* 0x100fe200078e0a04 */
[----:B------:R-:W-:Y:S01]  /*15c0*/  ISETP.GT.U32.AND P6, PT, R4, R23, PT ;  /* 0x000000170400720c */ /* 0x000fe20003fc4070 */
[----:B------:R-:W-:-:S02]  /*15d0*/  @!P5 IMAD.IADD R27, R27, 0x1, -R4 ;  /* 0x000000011b1bd824 */ /* 0x000fc400078e0a04 */
[----:B------:R-:W-:-:S03]  /*15e0*/  IMAD.HI.U32 R2, R7, R12, RZ ;  /* 0x0000000c07027227 */ /* 0x000fc600078e00ff */
[C---:B------:R-:W-:Y:S01]  /*15f0*/  ISETP.GT.U32.AND P5, PT, R4.reuse, R27, PT ;  /* 0x0000001b0400720c */ /* 0x040fe20003fa4070 */
[----:B------:R-:W-:Y:S01]  /*1600*/  IMAD.MOV R29, RZ, RZ, -R2 ;  /* 0x000000ffff1d7224 */ /* 0x000fe200078e0a02 */
[----:B------:R-:W-:Y:S01]  /*1610*/  LOP3.LUT R2, R9, 0x34, RZ, 0xfc, !PT ;  /* 0x0000003409027812 */ /* 0x000fe200078efcff */
[----:B------:R-:W-:Y:S01]  /*1620*/  @!P4 IMAD.IADD R15, R15, 0x1, -R4 ;  /* 0x000000010f0fc824 */ /* 0x000fe200078e0a04 */
[C---:B------:R-:W-:Y:S01]  /*1630*/  ISETP.GT.U32.AND P4, PT, R4.reuse, R21, PT ;  /* 0x000000150400720c */ /* 0x040fe20003f84070 */
[----:B------:R-:W-:Y:S01]  /*1640*/  IMAD R3, R4, R29, R12 ;  /* 0x0000001d04037224 */ /* 0x000fe200078e020c */
[----:B------:R-:W-:Y:S01]  /*1650*/  LOP3.LUT R12, R9, 0x3c, RZ, 0xfc, !PT ;  /* 0x0000003c090c7812 */ /* 0x000fe200078efcff */
[----:B------:R-:W-:Y:S02]  /*1660*/  @!P6 IMAD.IADD R23, R23, 0x1, -R4 ;  /* 0x000000011717e824 */ /* 0x000fe400078e0a04 */
[----:B------:R-:W-:Y:S01]  /*1670*/  @!P3 IMAD.MOV R19, RZ, RZ, -R19 ;  /* 0x000000ffff13b224 */ /* 0x000fe200078e0a13 */
[----:B------:R-:W-:Y:S01]  /*1680*/  ISETP.GE.AND P3, PT, R16, RZ, PT ;  /* 0x000000ff1000720c */ /* 0x000fe20003f66270 */
[----:B------:R-:W-:Y:S01]  /*1690*/  IMAD.HI.U32 R10, R7, R14, RZ ;  /* 0x0000000e070a7227 */ /* 0x000fe200078e00ff */
[----:B------:R-:W-:-:S02]  /*16a0*/  ISETP.GT.U32.AND P6, PT, R4, R23, PT ;  /* 0x000000170400720c */ /* 0x000fc40003fc4070 */
[----:B------:R-:W-:Y:S01]  /*16b0*/  IABS R35, R12 ;  /* 0x0000000c00237213 */ /* 0x000fe20000000000 */
        /* <DEDUP_REMOVED lines=8> */
[--C-:B------:R-:W-:Y:S01]  /*1740*/  @!P4 IMAD.IADD R21, R21, 0x1, -R4.reuse ;  /* 0x000000011515c824 */ /* 0x100fe200078e0a04 */
[----:B------:R-:W-:Y:S01]  /*1750*/  ISETP.GE.AND P4, PT, R22, RZ, PT ;  /* 0x000000ff1600720c */ /* 0x000fe20003f86270 */
[--C-:B------:R-:W-:Y:S01]  /*1760*/  @!P6 IMAD.IADD R23, R23, 0x1, -R4.reuse ;  /* 0x000000011717e824 */ /* 0x100fe200078e0a04 */
[----:B------:R-:W-:Y:S01]  /*1770*/  ISETP.GE.AND P6, PT, R26, RZ, PT ;  /* 0x000000ff1a00720c */ /* 0x000fe20003fc6270 */
[----:B------:R-:W-:Y:S01]  /*1780*/  @!P2 IMAD.MOV R15, RZ, RZ, -R15 ;  /* 0x000000ffff0fa224 */ /* 0x000fe200078e0a0f */
[----:B------:R-:W-:Y:S01]  /*1790*/  ISETP.GT.U32.AND P2, PT, R4, R21, PT ;  /* 0x000000150400720c */ /* 0x000fe20003f44070 */
[----:B------:R-:W-:Y:S01]  /*17a0*/  @!P5 IMAD.IADD R3, R3, 0x1, -R4 ;  /* 0x000000010303d824 */ /* 0x000fe200078e0a04 */
[----:B------:R-:W-:Y:S01]  /*17b0*/  IABS R33, R10 ;  /* 0x0000000a00217213 */ /* 0x000fe20000000000 */
[----:B------:R-:W-:Y:S01]  /*17c0*/  @!P3 IMAD.MOV R23, RZ, RZ, -R23 ;  /* 0x000000ffff17b224 */ /* 0x000fe200078e0a17 */
[----:B------:R-:W-:Y:S01]  /*17d0*/  ISETP.GE.AND P3, PT, R2, RZ, PT ;  /* 0x000000ff0200720c */ /* 0x000fe20003f66270 */
[----:B------:R-:W-:Y:S01]  /*17e0*/  IMAD.HI.U32 R2, R7, R31, RZ ;  /* 0x0000001f07027227 */ /* 0x000fe200078e00ff */
[----:B------:R-:W-:-:S02]  /*17f0*/  ISETP.GT.U32.AND P5, PT, R4, R3, PT ;  /* 0x000000030400720c */ /* 0x000fc40003fa4070 */
[C---:B------:R-:W-:Y:S01]  /*1800*/  LOP3.LUT R22, R9.reuse, 0x48, RZ, 0xfc, !PT ;  /* 0x0000004809167812 */ /* 0x040fe200078efcff */
[----:B------:R-:W-:Y:S01]  /*1810*/  IMAD.MOV R16, RZ, RZ, -R2 ;  /* 0x000000ffff107224 */ /* 0x000fe200078e0a02 */
[----:B------:R-:W-:Y:S01]  /*1820*/  LOP3.LUT R26, R9, 0x78, RZ, 0xfc, !PT ;  /* 0x00000078091a7812 */ /* 0x000fe200078efcff */
[----:B------:R-:W-:Y:S01]  /*1830*/  @!P0 IMAD.IADD R25, R25, 0x1, -R4 ;  /* 0x0000000119198824 */ /* 0x000fe200078e0a04 */
[----:B------:R-:W-:Y:S01]  /*1840*/  ISETP.GE.AND P0, PT, R18, RZ, PT ;  /* 0x000000ff1200720c */ /* 0x000fe20003f06270 */
[C---:B------:R-:W-:Y:S01]  /*1850*/  IMAD R31, R4.reuse, R16, R31 ;  /* 0x00000010041f7224 */ /* 0x040fe200078e021f */
[----:B------:R-:W-:Y:S01]  /*1860*/  LOP3.LUT R18, R9, 0x40, RZ, 0xfc, !PT ;  /* 0x0000004009127812 */ /* 0x000fe200078efcff */
[----:B------:R-:W-:Y:S01]  /*1870*/  @!P1 IMAD.MOV R32, RZ, RZ, -R32 ;  /* 0x000000ffff209224 */ /* 0x000fe200078e0a20 */
[C---:B------:R-:W-:Y:S01]  /*1880*/  ISETP.GT.U32.AND P1, PT, R4.reuse, R25, PT ;  /* 0x000000190400720c */ /* 0x040fe20003f24070 */
[----:B------:R-:W-:Y:S01]  /*1890*/  @!P6 IMAD.MOV R27, RZ, RZ, -R27 ;  /* 0x000000ffff1be224 */ /* 0x000fe200078e0a1b */
[C---:B------:R-:W-:Y:S01]  /*18a0*/  ISETP.GT.U32.AND P6, PT, R4.reuse, R29, PT ;  /* 0x0000001d0400720c */ /* 0x040fe20003fc4070 */
[----:B------:R-:W-:Y:S01]  /*18b0*/  @!P5 IMAD.IADD R3, R3, 0x1, -R4 ;  /* 0x000000010303d824 */ /* 0x000fe200078e0a04 */
[----:B------:R-:W-:Y:S01]  /*18c0*/  ISETP.GT.U32.AND P5, PT, R4, R31, PT ;  /* 0x0000001f0400720c */ /* 0x000fe20003fa4070 */
[----:B------:R-:W-:Y:S01]  /*18d0*/  IMAD.HI.U32 R2, R7, R35, RZ ;  /* 0x0000002307027227 */ /* 0x000fe200078e00ff */
[----:B------:R-:W-:-:S02]  /*18e0*/  IABS R37, R18 ;  /* 0x0000001200257213 */ /* 0x000fc40000000000 */
[----:B------:R-:W-:Y:S01]  /*18f0*/  IABS R16, R28 ;  /* 0x0000001c00107213 */ /* 0x000fe20000000000 */
[----:B------:R-:W-:Y:S01]  /*1900*/  @!P2 IMAD.IADD R21, R21, 0x1, -R4 ;  /* 0x000000011515a824 */ /* 0x000fe200078e0a04 */
[----:B------:R-:W-:Y:S01]  /*1910*/  ISETP.GE.AND P2, PT, R24, RZ, PT ;  /* 0x000000ff1800720c */ /* 0x000fe20003f46270 */
[----:B------:R-:W-:Y:S01]  /*1920*/  IMAD.MOV R2, RZ, RZ, -R2 ;  /* 0x000000ffff027224 */ /* 0x000fe200078e0a02 */
[C---:B------:R-:W-:Y:S01]  /*1930*/  LOP3.LUT R24, R9.reuse, 0x4c, RZ, 0xfc, !PT ;  /* 0x0000004c09187812 */ /* 0x040fe200078efcff */
[----:B------:R-:W-:Y:S01]  /*1940*/  @!P4 IMAD.MOV R21, RZ, RZ, -R21 ;  /* 0x000000ffff15c224 */ /* 0x000fe200078e0a15 */
[----:B------:R-:W-:Y:S01]  /*1950*/  ISETP.GE.AND P4, PT, R20, RZ, PT ;  /* 0x000000ff1400720c */ /* 0x000fe20003f86270 */
[----:B------:R-:W-:Y:S01]  /*1960*/  IMAD R35, R4, R2, R35 ;  /* 0x0000000204237224 */ /* 0x000fe200078e0223 */
[----:B------:R-:W-:Y:S01]  /*1970*/  LOP3.LUT R20, R9, 0x44, RZ, 0xfc, !PT ;  /* 0x0000004409147812 */ /* 0x000fe200078efcff */
[--C-:B------:R-:W-:Y:S01]  /*1980*/  @!P1 IMAD.IADD R25, R25, 0x1, -R4.reuse ;  /* 0x0000000119199824 */ /* 0x100fe200078e0a04 */
[----:B------:R-:W-:Y:S01]  /*1990*/  ISETP.GE.AND P1, PT, R10, RZ, PT ;  /* 0x000000ff0a00720c */ /* 0x000fe20003f26270 */
[--C-:B------:R-:W-:Y:S01]  /*19a0*/  @!P6 IMAD.IADD R29, R29, 0x1, -R4.reuse ;  /* 0x000000011d1de824 */ /* 0x100fe200078e0a04 */
[----:B------:R-:W-:Y:S01]  /*19b0*/  IABS R39, R20 ;  /* 0x0000001400277213 */ /* 0x000fe20000000000 */
[----:B------:R-:W-:Y:S01]  /*19c0*/  @!P5 IMAD.IADD R31, R31, 0x1, -R4 ;  /* 0x000000011f1fd824 */ /* 0x000fe200078e0a04 */
[----:B------:R-:W-:Y:S01]  /*19d0*/  ISETP.GT.U32.AND P5, PT, R4, R35, PT ;  /* 0x000000230400720c */ /* 0x000fe20003fa4070 */
[----:B------:R-:W-:Y:S01]  /*19e0*/  @!P2 IMAD.MOV R25, RZ, RZ, -R25 ;  /* 0x000000ffff19a224 */ /* 0x000fe200078e0a19 */
[----:B------:R-:W-:Y:S01]  /*19f0*/  ISETP.GE.AND P2, PT, R12, RZ, PT ;  /* 0x000000ff0c00720c */ /* 0x000fe20003f46270 */
[----:B------:R-:W-:Y:S01]  /*1a00*/  IMAD.HI.U32 R10, R7, R33, RZ ;  /* 0x00000021070a7227 */ /* 0x000fe200078e00ff */
[----:B------:R-:W-:-:S03]  /*1a10*/  ISETP.GT.U32.AND P6, PT, R4, R29, PT ;  /* 0x0000001d0400720c */ /* 0x000fc60003fc4070 */
[----:B------:R-:W-:-:S04]  /*1a20*/  IMAD.HI.U32 R12, R7, R37, RZ ;  /* 0x00000025070c7227 */ /* 0x000fc800078e00ff */
[----:B------:R-:W-:-:S04]  /*1a30*/  IMAD.HI.U32 R14, R7, R39, RZ ;  /* 0x00000027070e7227 */ /* 0x000fc800078e00ff */
[----:B------:R-:W-:Y:S02]  /*1a40*/  IMAD.MOV R10, RZ, RZ, -R10 ;  /* 0x000000ffff0a7224 */ /* 0x000fe400078e0a0a */
[----:B------:R-:W-:Y:S02]  /*1a50*/  IMAD.MOV R12, RZ, RZ, -R12 ;  /* 0x000000ffff0c7224 */ /* 0x000fe400078e0a0c */
[----:B------:R-:W-:Y:S02]  /*1a60*/  IMAD.MOV R14, RZ, RZ, -R14 ;  /* 0x000000ffff0e7224 */ /* 0x000fe400078e0a0e */
[C---:B------:R-:W-:Y:S02]  /*1a70*/  IMAD R33, R4.reuse, R10, R33 ;  /* 0x0000000a04217224 */ /* 0x040fe400078e0221 */
[----:B------:R-:W-:Y:S01]  /*1a80*/  IMAD R37, R4, R12, R37 ;  /* 0x0000000c04257224 */ /* 0x000fe200078e0225 */
[----:B------:R-:W-:Y:S01]  /*1a90*/  IABS R12, R22 ;  /* 0x00000016000c7213 */ /* 0x000fe20000000000 */
[----:B------:R-:W-:-:S02]  /*1aa0*/  @!P5 IMAD.IADD R35, R35, 0x1, -R4 ;  /* 0x000000012323d824 */ /* 0x000fc400078e0a04 */
[C---:B------:R-:W-:Y:S01]  /*1ab0*/  IMAD R39, R4.reuse, R14, R39 ;  /* 0x0000000e04277224 */ /* 0x040fe200078e0227 */
[----:B------:R-:W-:Y:S01]  /*1ac0*/  IABS R14, R24 ;  /* 0x00000018000e7213 */ /* 0x000fe20000000000 */
[----:B------:R-:W-:Y:S01]  /*1ad0*/  @!P6 IMAD.IADD R29, R29, 0x1, -R4 ;  /* 0x000000011d1de824 */ /* 0x000fe200078e0a04 */
[C---:B------:R-:W-:Y:S01]  /*1ae0*/  ISETP.GT.U32.AND P6, PT, R4.reuse, R33, PT ;  /* 0x000000210400720c */ /* 0x040fe20003fc4070 */
[----:B------:R-:W-:Y:S01]  /*1af0*/  IMAD.HI.U32 R2, R7, R12, RZ ;  /* 0x0000000c07027227 */ /* 0x000fe200078e00ff */
[----:B------:R-:W-:-:S03]  /*1b00*/  ISETP.GT.U32.AND P5, PT, R4, R35, PT ;  /* 0x000000230400720c */ /* 0x000fc60003fa4070 */
[----:B------:R-:W-:Y:S02]  /*1b10*/  IMAD.MOV.U32 R10, RZ, RZ, R3 ;  /* 0x000000ffff0a7224 */ /* 0x000fe400078e0003 */
[----:B------:R-:W-:-:S04]  /*1b20*/  IMAD.HI.U32 R3, R7, R14, RZ ;  /* 0x0000000e07037227 */ /* 0x000fc800078e00ff */
[----:B------:R-:W-:Y:S02]  /*1b30*/  IMAD.MOV R43, RZ, RZ, -R2 ;  /* 0x000000ffff2b7224 */ /* 0x000fe400078e0a02 */
[----:B------:R-:W-:Y:S02]  /*1b40*/  IMAD.MOV R45, RZ, RZ, -R3 ;  /* 0x000000ffff2d7224 */ /* 0x000fe400078e0a03 */
[C---:B------:R-:W-:Y:S02]  /*1b50*/  IMAD R3, R4.reuse, R43, R12 ;  /* 0x0000002b04037224 */ /* 0x040fe400078e020c */
[--C-:B------:R-:W-:Y:S01]  /*1b60*/  @!P6 IMAD.IADD R33, R33, 0x1, -R4.reuse ;  /* 0x000000012121e824 */ /* 0x100fe200078e0a04 */
[C---:B------:R-:W-:Y:S01]  /*1b70*/  ISETP.GT.U32.AND P6, PT, R4.reuse, R31, PT ;  /* 0x0000001f0400720c */ /* 0x040fe20003fc4070 */
[----:B------:R-:W-:Y:S01]  /*1b80*/  @!P5 IMAD.IADD R35, R35, 0x1, -R4 ;  /* 0x000000012323d824 */ /* 0x000fe200078e0a04 */
[C---:B------:R-:W-:Y:S01]  /*1b90*/  ISETP.GT.U32.AND P5, PT, R4.reuse, R3, PT ;  /* 0x000000030400720c */ /* 0x040fe20003fa4070 */
[----:B------:R-:W-:Y:S01]  /*1ba0*/  @!P0 IMAD.MOV R10, RZ, RZ, -R10 ;  /* 0x000000ffff0a8224 */ /* 0x000fe200078e0a0a */
[C---:B------:R-:W-:Y:S01]  /*1bb0*/  ISETP.GT.U32.AND P0, PT, R4.reuse, R33, PT ;  /* 0x000000210400720c */ /* 0x040fe20003f04070 */
[----:B------:R-:W-:-:S02]  /*1bc0*/  IMAD R43, R4, R45, R14 ;  /* 0x0000002d042b7224 */ /* 0x000fc400078e020e */
[----:B------:R-:W-:-:S04]  /*1bd0*/  IMAD.HI.U32 R14, R7, R49, RZ ;  /* 0x00000031070e7227 */ /* 0x000fc800078e00ff */
[----:B------:R-:W-:Y:S02]  /*1be0*/  IMAD.MOV R14, RZ, RZ, -R14 ;  /* 0x000000ffff0e7224 */ /* 0x000fe400078e0a0e */
[--C-:B------:R-:W-:Y:S01]  /*1bf0*/  @!P6 IMAD.IADD R31, R31, 0x1, -R4.reuse ;  /* 0x000000011f1fe824 */ /* 0x100fe200078e0a04 */
[C---:B------:R-:W-:Y:S01]  /*1c00*/  ISETP.GT.U32.AND P6, PT, R4.reuse, R37, PT ;  /* 0x000000250400720c */ /* 0x040fe20003fc4070 */
[--C-:B------:R-:W-:Y:S02]  /*1c10*/  @!P5 IMAD.IADD R3, R3, 0x1, -R4.reuse ;  /* 0x000000010303d824 */ /* 0x100fe400078e0a04 */
[----:B------:R-:W-:Y:S02]  /*1c20*/  @!P3 IMAD.MOV R31, RZ, RZ, -R31 ;  /* 0x000000ffff1fb224 */ /* 0x000fe400078e0a1f */
[----:B------:R-:W-:Y:S01]  /*1c30*/  @!P0 IMAD.IADD R33, R33, 0x1, -R4 ;  /* 0x0000000121218824 */ /* 0x000fe200078e0a04 */
[C---:B------:R-:W-:Y:S01]  /*1c40*/  ISETP.GT.U32.AND P3, PT, R4.reuse, R3, PT ;  /* 0x000000030400720c */ /* 0x040fe20003f64070 */
[C---:B------:R-:W-:Y:S01]  /*1c50*/  IMAD R49, R4.reuse, R14, R49 ;  /* 0x0000000e04317224 */ /* 0x040fe200078e0231 */
[----:B------:R-:W-:Y:S01]  /*1c60*/  ISETP.GT.U32.AND P0, PT, R4, R39, PT ;  /* 0x000000270400720c */ /* 0x000fe20003f04070 */
[----:B------:R-:W-:-:S04]  /*1c70*/  IMAD.HI.U32 R2, R7, R16, RZ ;  /* 0x0000001007027227 */ /* 0x000fc800078e00ff */
[----:B------:R-:W-:Y:S01]  /*1c80*/  @!P6 IMAD.IADD R37, R37, 0x1, -R4 ;  /* 0x000000012525e824 */ /* 0x000fe200078e0a04 */
[C---:B------:R-:W-:Y:S01]  /*1c90*/  ISETP.GT.U32.AND P6, PT, R4.reuse, R43, PT ;  /* 0x0000002b0400720c */ /* 0x040fe20003fc4070 */
[----:B------:R-:W-:Y:S02]  /*1ca0*/  IMAD.MOV R45, RZ, RZ, -R2 ;  /* 0x000000ffff2d7224 */ /* 0x000fe400078e0a02 */
[----:B------:R-:W-:Y:S01]  /*1cb0*/  IMAD.HI.U32 R2, R7, R51, RZ ;  /* 0x0000003307027227 */ /* 0x000fe200078e00ff */
[----:B------:R-:W-:-:S03]  /*1cc0*/  ISETP.GT.U32.AND P5, PT, R4, R37, PT ;  /* 0x000000250400720c */ /* 0x000fc60003fa4070 */
[--C-:B------:R-:W-:Y:S01]  /*1cd0*/  @!P3 IMAD.IADD R3, R3, 0x1, -R4.reuse ;  /* 0x000000010303b824 */ /* 0x100fe200078e0a04 */
[----:B------:R-:W-:Y:S01]  /*1ce0*/  ISETP.GT.U32.AND P3, PT, R4, R49, PT ;  /* 0x000000310400720c */ /* 0x000fe20003f64070 */
[----:B------:R-:W-:Y:S01]  /*1cf0*/  @!P0 IMAD.IADD R39, R39, 0x1, -R4 ;  /* 0x0000000127278824 */ /* 0x000fe200078e0a04 */
[----:B------:R-:W-:Y:S01]  /*1d00*/  ISETP.GE.AND P0, PT, R18, RZ, PT ;  /* 0x000000ff1200720c */ /* 0x000fe20003f06270 */
[----:B------:R-:W-:Y:S01]  /*1d10*/  IMAD.MOV R14, RZ, RZ, -R2 ;  /* 0x000000ffff0e7224 */ /* 0x000fe200078e0a02 */
[----:B------:R-:W-:Y:S01]  /*1d20*/  IABS R18, R50 ;  /* 0x0000003200127213 */ /* 0x000fe20000000000 */
[----:B------:R-:W-:Y:S01]  /*1d30*/  @!P6 IMAD.IADD R43, R43, 0x1, -R4 ;  /* 0x000000012b2be824 */ /* 0x000fe200078e0a04 */
[C---:B------:R-:W-:Y:S01]  /*1d40*/  ISETP.GT.U32.AND P6, PT, R4.reuse, R39, PT ;  /* 0x000000270400720c */ /* 0x040fe20003fc4070 */
[----:B------:R-:W-:Y:S02]  /*1d50*/  IMAD R51, R4, R14, R51 ;  /* 0x0000000e04337224 */ /* 0x000fe400078e0233 */
[----:B------:R-:W-:-:S04]  /*1d60*/  IMAD.HI.U32 R12, R7, R47, RZ ;  /* 0x0000002f070c7227 */ /* 0x000fc800078e00ff */
[----:B------:R-:W-:Y:S01]  /*1d70*/  @!P3 IMAD.IADD R49, R49, 0x1, -R4 ;  /* 0x000000013131b824 */ /* 0x000fe200078e0a04 */
[----:B------:R-:W-:Y:S01]  /*1d80*/  ISETP.GT.U32.AND P3, PT, R4, R51, PT ;  /* 0x000000330400720c */ /* 0x000fe20003f64070 */
[----:B------:R-:W-:Y:S02]  /*1d90*/  IMAD.MOV R12, RZ, RZ, -R12 ;  /* 0x000000ffff0c7224 */ /* 0x000fe400078e0a0c */
[----:B------:R-:W-:-:S04]  /*1da0*/  IMAD.HI.U32 R2, R7, R53, RZ ;  /* 0x0000003507027227 */ /* 0x000fc800078e00ff */
[C---:B------:R-:W-:Y:S01]  /*1db0*/  IMAD R45, R4.reuse, R45, R16 ;  /* 0x0000002d042d7224 */ /* 0x040fe200078e0210 */
[----:B------:R-:W-:Y:S01]  /*1dc0*/  IABS R16, R48 ;  /* 0x0000003000107213 */ /* 0x000fe20000000000 */
[C---:B------:R-:W-:Y:S02]  /*1dd0*/  IMAD R47, R4.reuse, R12, R47 ;  /* 0x0000000c042f7224 */ /* 0x040fe400078e022f */
[----:B------:R-:W-:Y:S02]  /*1de0*/  IMAD.MOV R2, RZ, RZ, -R2 ;  /* 0x000000ffff027224 */ /* 0x000fe400078e0a02 */
[----:B------:R-:W-:Y:S01]  /*1df0*/  @!P4 IMAD.MOV R29, RZ, RZ, -R29 ;  /* 0x000000ffff1dc224 */ /* 0x000fe200078e0a1d */
[C---:B------:R-:W-:Y:S01]  /*1e00*/  ISETP.GT.U32.AND P4, PT, R4.reuse, R43, PT ;  /* 0x0000002b0400720c */ /* 0x040fe20003f84070 */
[--C-:B------:R-:W-:Y:S01]  /*1e10*/  @!P5 IMAD.IADD R37, R37, 0x1, -R4.reuse ;  /* 0x000000012525d824 */ /* 0x100fe200078e0a04 */
[C---:B------:R-:W-:Y:S01]  /*1e20*/  ISETP.GT.U32.AND P5, PT, R4.reuse, R45, PT ;  /* 0x0000002d0400720c */ /* 0x040fe20003fa4070 */
[----:B------:R-:W-:Y:S01]  /*1e30*/  @!P6 IMAD.IADD R39, R39, 0x1, -R4 ;  /* 0x000000012727e824 */ /* 0x000fe200078e0a04 */
[C---:B------:R-:W-:Y:S01]  /*1e40*/  ISETP.GT.U32.AND P6, PT, R4.reuse, R47, PT ;  /* 0x0000002f0400720c */ /* 0x040fe20003fc4070 */
[----:B------:R-:W-:-:S02]  /*1e50*/  IMAD R53, R4, R2, R53 ;  /* 0x0000000204357224 */ /* 0x000fc400078e0235 */
[----:B------:R-:W-:Y:S02]  /*1e60*/  @!P3 IMAD.IADD R51, R51, 0x1, -R4 ;  /* 0x000000013333b824 */ /* 0x000fe400078e0a04 */
[----:B------:R-:W-:Y:S01]  /*1e70*/  IMAD.HI.U32 R12, R7, R55, RZ ;  /* 0x00000037070c7227 */ /* 0x000fe200078e00ff */
[----:B------:R-:W-:-:S03]  /*1e80*/  ISETP.GT.U32.AND P3, PT, R4, R53, PT ;  /* 0x000000350400720c */ /* 0x000fc60003f64070 */
[----:B------:R-:W-:-:S04]  /*1e90*/  IMAD.HI.U32 R9, R7, R18, RZ ;  /* 0x0000001207097227 */ /* 0x000fc800078e00ff */
[----:B------:R-:W-:Y:S02]  /*1ea0*/  IMAD.MOV R12, RZ, RZ, -R12 ;  /* 0x000000ffff0c7224 */ /* 0x000fe400078e0a0c */
[--C-:B------:R-:W-:Y:S01]  /*1eb0*/  @!P4 IMAD.IADD R43, R43, 0x1, -R4.reuse ;  /* 0x000000012b2bc824 */ /* 0x100fe200078e0a04 */
[----:B------:R-:W-:Y:S01]  /*1ec0*/  ISETP.GE.AND P4, PT, R20, RZ, PT ;  /* 0x000000ff1400720c */ /* 0x000fe20003f86270 */
[----:B------:R-:W-:Y:S01]  /*1ed0*/  IMAD.MOV R9, RZ, RZ, -R9 ;  /* 0x000000ffff097224 */ /* 0x000fe200078e0a09 */
[----:B------:R-:W-:Y:S01]  /*1ee0*/  IABS R20, R52 ;  /* 0x0000003400147213 */ /* 0x000fe20000000000 */
[--C-:B------:R-:W-:Y:S01]  /*1ef0*/  @!P5 IMAD.IADD R45, R45, 0x1, -R4.reuse ;  /* 0x000000012d2dd824 */ /* 0x100fe200078e0a04 */
[----:B------:R-:W-:Y:S01]  /*1f00*/  ISETP.GE.AND P5, PT, R22, RZ, PT ;  /* 0x000000ff1600720c */ /* 0x000fe20003fa6270 */
[----:B------:R-:W-:Y:S01]  /*1f10*/  @!P6 IMAD.IADD R47, R47, 0x1, -R4 ;  /* 0x000000012f2fe824 */ /* 0x000fe200078e0a04 */
[----:B------:R-:W-:Y:S01]  /*1f20*/  ISETP.GE.AND P6, PT, R24, RZ, PT ;  /* 0x000000ff1800720c */ /* 0x000fe20003fc6270 */
[C---:B------:R-:W-:Y:S01]  /*1f30*/  IMAD R55, R4.reuse, R12, R55 ;  /* 0x0000000c04377224 */ /* 0x040fe200078e0237 */
[----:B------:R-:W-:Y:S01]  /*1f40*/  IABS R22, R54 ;  /* 0x0000003600167213 */ /* 0x000fe20000000000 */
[----:B------:R-:W-:Y:S01]  /*1f50*/  IMAD R9, R4, R9, R18 ;  /* 0x0000000904097224 */ /* 0x000fe200078e0212 */
[----:B------:R-:W-:Y:S01]  /*1f60*/  IABS R24, R26 ;  /* 0x0000001a00187213 */ /* 0x000fe20000000000 */
[----:B------:R-:W-:-:S02]  /*1f70*/  IMAD.MOV.U32 R18, RZ, RZ, R33 ;  /* 0x000000ffff127224 */ /* 0x000fc400078e0021 */
[----:B------:R-:W-:-:S04]  /*1f80*/  IMAD.HI.U32 R2, R7, R16, RZ ;  /* 0x0000001007027227 */ /* 0x000fc800078e00ff */
[----:B------:R-:W-:Y:S01]  /*1f90*/  @!P3 IMAD.IADD R53, R53, 0x1, -R4 ;  /* 0x000000013535b824 */ /* 0x000fe200078e0a04 */
[----:B------:R-:W-:Y:S01]  /*1fa0*/  ISETP.GT.U32.AND P3, PT, R4, R55, PT ;  /* 0x000000370400720c */ /* 0x000fe20003f64070 */
[----:B------:R-:W-:-:S04]  /*1fb0*/  IMAD.HI.U32 R12, R7, R20, RZ ;  /* 0x00000014070c7227 */ /* 0x000fc800078e00ff */
[----:B------:R-:W-:-:S04]  /*1fc0*/  IMAD.HI.U32 R14, R7, R22, RZ ;  /* 0x00000016070e7227 */ /* 0x000fc800078e00ff */
[----:B------:R-:W-:-:S04]  /*1fd0*/  IMAD.HI.U32 R7, R7, R24, RZ ;  /* 0x0000001807077227 */ /* 0x000fc800078e00ff */
[----:B------:R-:W-:Y:S01]  /*1fe0*/  @!P1 IMAD.MOV R18, RZ, RZ, -R18 ;  /* 0x000000ffff129224 */ /* 0x000fe200078e0a12 */
[C---:B------:R-:W-:Y:S01]  /*1ff0*/  ISETP.GT.U32.AND P1, PT, R4.reuse, R45, PT ;  /* 0x0000002d0400720c */ /* 0x040fe20003f24070 */
[----:B------:R-:W-:Y:S02]  /*2000*/  IMAD.MOV R57, RZ, RZ, -R2 ;  /* 0x000000ffff397224 */ /* 0x000fe400078e0a02 */
[----:B------:R-:W-:Y:S02]  /*2010*/  IMAD.MOV R59, RZ, RZ, -R12 ;  /* 0x000000ffff3b7224 */ /* 0x000fe400078e0a0c */
[----:B------:R-:W-:Y:S02]  /*2020*/  IMAD.MOV R63, RZ, RZ, -R7 ;  /* 0x000000ffff3f7224 */ /* 0x000fe400078e0a07 */
[C---:B------:R-:W-:Y:S02]  /*2030*/  IMAD R7, R4.reuse, R57, R16 ;  /* 0x0000003904077224 */ /* 0x040fe400078e0210 */
[----:B------:R-:W-:Y:S01]  /*2040*/  IMAD R57, R4, R59, R20 ;  /* 0x0000003b04397224 */ /* 0x000fe200078e0214 */
[----:B------:R-:W1:Y:S01]  /*2050*/  LDS R16, [UR8] ;  /* 0x00000008ff107984 */ /* 0x000e620008000800 */
[----:B------:R-:W-:-:S02]  /*2060*/  IMAD.MOV.U32 R20, RZ, RZ, R35 ;  /* 0x000000ffff147224 */ /* 0x000fc400078e0023 */
[----:B------:R-:W-:Y:S02]  /*2070*/  IMAD.MOV R61, RZ, RZ, -R14 ;  /* 0x000000ffff3d7224 */ /* 0x000fe400078e0a0e */
[----:B------:R-:W-:Y:S01]  /*2080*/  @!P0 IMAD.MOV R37, RZ, RZ, -R37 ;  /* 0x000000ffff258224 */ /* 0x000fe200078e0a25 */
[C---:B------:R-:W-:Y:S01]  /*2090*/  ISETP.GT.U32.AND P0, PT, R4.reuse, R49, PT ;  /* 0x000000310400720c */ /* 0x040fe20003f04070 */
[----:B------:R-:W-:Y:S01]  /*20a0*/  @!P3 IMAD.IADD R55, R55, 0x1, -R4 ;  /* 0x000000013737b824 */ /* 0x000fe200078e0a04 */
[C---:B------:R-:W-:Y:S01]  /*20b0*/  ISETP.GT.U32.AND P3, PT, R4.reuse, R51, PT ;  /* 0x000000330400720c */ /* 0x040fe20003f64070 */
[----:B------:R-:W-:Y:S01]  /*20c0*/  @!P2 IMAD.MOV R20, RZ, RZ, -R20 ;  /* 0x000000ffff14a224 */ /* 0x000fe200078e0a14 */
[----:B------:R-:W-:Y:S01]  /*20d0*/  ISETP.GT.U32.AND P2, PT, R4, R47, PT ;  /* 0x0000002f0400720c */ /* 0x000fe20003f44070 */
[----:B------:R-:W-:Y:S01]  /*20e0*/  IMAD.MOV.U32 R14, RZ, RZ, R39 ;  /* 0x000000ffff0e7224 */ /* 0x000fe200078e0027 */
[----:B------:R-:W-:Y:S01]  /*20f0*/  LOP3.LUT R39, RZ, R41, RZ, 0x33, !PT ;  /* 0x00000029ff277212 */ /* 0x000fe200078e33ff */
[----:B------:R-:W-:-:S02]  /*2100*/  IMAD.MOV.U32 R34, RZ, RZ, R3 ;  /* 0x000000ffff227224 */ /* 0x000fc400078e0003 */
[----:B------:R-:W-:Y:S01]  /*2110*/  @!P1 IMAD.IADD R45, R45, 0x1, -R4 ;  /* 0x000000012d2d9824 */ /* 0x000fe200078e0a04 */
[C---:B------:R-:W-:Y:S01]  /*2120*/  ISETP.GT.U32.AND P1, PT, R4.reuse, R9, PT ;  /* 0x000000090400720c */ /* 0x040fe20003f24070 */
[----:B------:R-:W-:Y:S01]  /*2130*/  @!P4 IMAD.MOV R14, RZ, RZ, -R14 ;  /* 0x000000ffff0ec224 */ /* 0x000fe200078e0a0e */
[C---:B------:R-:W-:Y:S01]  /*2140*/  ISETP.GT.U32.AND P4, PT, R4.reuse, R55, PT ;  /* 0x000000370400720c */ /* 0x040fe20003f84070 */
[----:B------:R-:W-:Y:S01]  /*2150*/  @!P5 IMAD.MOV R34, RZ, RZ, -R34 ;  /* 0x000000ffff22d224 */ /* 0x000fe200078e0a22 */
[C---:B------:R-:W-:Y:S01]  /*2160*/  ISETP.GT.U32.AND P5, PT, R4.reuse, R53, PT ;  /* 0x000000350400720c */ /* 0x040fe20003fa4070 */
[C---:B------:R-:W-:Y:S01]  /*2170*/  IMAD R59, R4.reuse, R61, R22 ;  /* 0x0000003d043b7224 */ /* 0x040fe200078e0216 */
[----:B------:R-:W2:Y:S01]  /*2180*/  LDC.64 R2, c[0x0][0x3a0] ;  /* 0x0000e800ff027b82 */ /* 0x000ea20000000a00 */
[----:B------:R-:W-:Y:S01]  /*2190*/  @!P6 IMAD.MOV R43, RZ, RZ, -R43 ;  /* 0x000000ffff2be224 */ /* 0x000fe200078e0a2b */
[C---:B------:R-:W-:Y:S01]  /*21a0*/  ISETP.GT.U32.AND P6, PT, R4.reuse, R7, PT ;  /* 0x000000070400720c */ /* 0x040fe20003fc4070 */
[----:B------:R-:W-:Y:S01]  /*21b0*/  @!P0 IMAD.IADD R49, R49, 0x1, -R4 ;  /* 0x0000000131318824 */ /* 0x000fe200078e0a04 */
[C---:B------:R-:W-:Y:S01]  /*21c0*/  ISETP.GT.U32.AND P0, PT, R4.reuse, R59, PT ;  /* 0x0000003b0400720c */ /* 0x040fe20003f04070 */
[----:B------:R-:W-:-:S02]  /*21d0*/  IMAD R61, R4, R63, R24 ;  /* 0x0000003f043d7224 */ /* 0x000fc400078e0218 */
[--C-:B------:R-:W-:Y:S01]  /*21e0*/  @!P2 IMAD.IADD R47, R47, 0x1, -R4.reuse ;  /* 0x000000012f2fa824 */ /* 0x100fe200078e0a04 */
[----:B------:R-:W-:Y:S01]  /*21f0*/  ISETP.GT.U32.AND P2, PT, R4, R57, PT ;  /* 0x000000390400720c */ /* 0x000fe20003f44070 */
[--C-:B------:R-:W-:Y:S01]  /*2200*/  @!P3 IMAD.IADD R51, R51, 0x1, -R4.reuse ;  /* 0x000000013333b824 */ /* 0x100fe200078e0a04 */
[----:B------:R-:W-:Y:S01]  /*2210*/  ISETP.GE.AND P3, PT, R28, RZ, PT ;  /* 0x000000ff1c00720c */ /* 0x000fe20003f66270 */
[--C-:B------:R-:W-:Y:S01]  /*2220*/  @!P1 IMAD.IADD R9, R9, 0x1, -R4.reuse ;  /* 0x0000000109099824 */ /* 0x100fe200078e0a04 */
[----:B------:R-:W-:Y:S01]  /*2230*/  ISETP.GE.AND P1, PT, R38, RZ, PT ;  /* 0x000000ff2600720c */ /* 0x000fe20003f26270 */
[--C-:B------:R-:W-:Y:S01]  /*2240*/  @!P5 IMAD.IADD R53, R53, 0x1, -R4.reuse ;  /* 0x000000013535d824 */ /* 0x100fe200078e0a04 */
[----:B------:R-:W-:Y:S01]  /*2250*/  ISETP.GE.AND P5, PT, R30, RZ, PT ;  /* 0x000000ff1e00720c */ /* 0x000fe20003fa6270 */
        /* <DEDUP_REMOVED lines=8> */
[----:B------:R-:W-:Y:S01]  /*22e0*/  @!P3 IMAD.MOV R45, RZ, RZ, -R45 ;  /* 0x000000ffff2db224 */ /* 0x000fe200078e0a2d */
[C---:B------:R-:W-:Y:S01]  /*22f0*/  ISETP.GT.U32.AND P3, PT, R4.reuse, R7, PT ;  /* 0x000000070400720c */ /* 0x040fe20003f64070 */
[----:B------:R-:W-:Y:S01]  /*2300*/  @!P1 IMAD.MOV R51, RZ, RZ, -R51 ;  /* 0x000000ffff339224 */ /* 0x000fe200078e0a33 */
[C---:B------:R-:W-:Y:S01]  /*2310*/  ISETP.GT.U32.AND P1, PT, R4.reuse, R59, PT ;  /* 0x0000003b0400720c */ /* 0x040fe20003f24070 */
[----:B------:R-:W-:Y:S01]  /*2320*/  @!P5 IMAD.MOV R47, RZ, RZ, -R47 ;  /* 0x000000ffff2fd224 */ /* 0x000fe200078e0a2f */
[C---:B------:R-:W-:Y:S01]  /*2330*/  ISETP.GT.U32.AND P5, PT, R4.reuse, R57, PT ;  /* 0x000000390400720c */ /* 0x040fe20003fa4070 */
[--C-:B------:R-:W-:Y:S01]  /*2340*/  @!P4 IMAD.IADD R61, R61, 0x1, -R4.reuse ;  /* 0x000000013d3dc824 */ /* 0x100fe200078e0a04 */
[----:B------:R-:W-:Y:S01]  /*2350*/  ISETP.GT.U32.AND P4, PT, R4, R9, PT ;  /* 0x000000090400720c */ /* 0x000fe20003f84070 */
[----:B------:R-:W-:Y:S01]  /*2360*/  @!P6 IMAD.MOV R49, RZ, RZ, -R49 ;  /* 0x000000ffff31e224 */ /* 0x000fe200078e0a31 */
[----:B-1----:R-:W-:Y:S01]  /*2370*/  R2UR UR18, R16 ;  /* 0x00000000101272ca */ /* 0x002fe200000e0000 */
[----:B------:R-:W-:Y:S01]  /*2380*/  @!P0 IMAD.MOV R55, RZ, RZ, -R55 ;  /* 0x000000ffff378224 */ /* 0x000fe200078e0a37 */
[----:B------:R-:W-:Y:S01]  /*2390*/  ISETP.GT.U32.AND P6, PT, R4, R61, PT ;  /* 0x0000003d0400720c */ /* 0x000fe20003fc4070 */
[----:B------:R-:W-:Y:S01]  /*23a0*/  @!P2 IMAD.MOV R53, RZ, RZ, -R53 ;  /* 0x000000ffff35a224 */ /* 0x000fe200078e0a35 */
[----:B------:R-:W-:Y:S01]  /*23b0*/  ISETP.GE.AND P0, PT, R48, RZ, PT ;  /* 0x000000ff3000720c */ /* 0x000fe20003f06270 */
[--C-:B------:R-:W-:Y:S01]  /*23c0*/  @!P3 IMAD.IADD R7, R7, 0x1, -R4.reuse ;  /* 0x000000010707b824 */ /* 0x100fe200078e0a04 */
[----:B------:R-:W-:Y:S01]  /*23d0*/  ISETP.GE.AND P3, PT, R50, RZ, PT ;  /* 0x000000ff3200720c */ /* 0x000fe20003f66270 */
[--C-:B------:R-:W-:Y:S01]  /*23e0*/  @!P1 IMAD.IADD R59, R59, 0x1, -R4.reuse ;  /* 0x000000013b3b9824 */ /* 0x100fe200078e0a04 */
[----:B------:R-:W-:Y:S01]  /*23f0*/  ISETP.GE.AND P1, PT, R26, RZ, PT ;  /* 0x000000ff1a00720c */ /* 0x000fe20003f26270 */
[--C-:B------:R-:W-:Y:S01]  /*2400*/  @!P5 IMAD.IADD R57, R57, 0x1, -R4.reuse ;  /* 0x000000013939d824 */ /* 0x100fe200078e0a04 */
[----:B------:R-:W-:Y:S01]  /*2410*/  ISETP.GE.AND P5, PT, R54, RZ, PT ;  /* 0x000000ff3600720c */ /* 0x000fe20003fa6270 */
[----:B------:R-:W-:Y:S01]  /*2420*/  @!P4 IMAD.IADD R9, R9, 0x1, -R4 ;  /* 0x000000010909c824 */ /* 0x000fe200078e0a04 */
[----:B------:R-:W-:Y:S01]  /*2430*/  ISETP.GE.AND P4, PT, R52, RZ, PT ;  /* 0x000000ff3400720c */ /* 0x000fe20003f86270 */
[----:B------:R-:W-:Y:S01]  /*2440*/  IMAD.SHL.U32 R12, R104, 0x200000, RZ ;  /* 0x00200000680c7824 */ /* 0x000fe200078e00ff */
[----:B------:R-:W-:Y:S01]  /*2450*/  ISETP.NE.U32.AND P2, PT, R5, RZ, PT ;  /* 0x000000ff0500720c */ /* 0x000fe20003f45070 */
[----:B------:R-:W-:-:S02]  /*2460*/  IMAD.MOV.U32 R42, RZ, RZ, R9 ;  /* 0x000000ffff2a7224 */ /* 0x000fc400078e0009 */
[----:B------:R-:W-:Y:S01]  /*2470*/  @!P6 IMAD.IADD R61, R61, 0x1, -R4 ;  /* 0x000000013d3de824 */ /* 0x000fe200078e0a04 */
[----:B------:R-:W-:Y:S01]  /*2480*/  ISETP.GE.AND P6, PT, R85, RZ, PT ;  /* 0x000000ff5500720c */ /* 0x000fe20003fc6270 */
[----:B--2---:R-:W-:Y:S01]  /*2490*/  VIADD R5, R2, 0xfffffff0 ;  /* 0xfffffff002057836 */ /* 0x004fe20000000000 */
[----:B------:R-:W-:Y:S01]  /*24a0*/  LOP3.LUT R12, R12, 0x600000, RZ, 0xc0, !PT ;  /* 0x006000000c0c7812 */ /* 0x000fe200078ec0ff */
[----:B------:R-:W-:Y:S01]  /*24b0*/  @!P0 IMAD.MOV R7, RZ, RZ, -R7 ;  /* 0x000000ffff078224 */ /* 0x000fe200078e0a07 */
[----:B------:R-:W-:Y:S01]  /*24c0*/  ISETP.NE.AND P0, PT, R40, RZ, PT ;  /* 0x000000ff2800720c */ /* 0x000fe20003f05270 */
[----:B------:R-:W-:Y:S01]  /*24d0*/  @!P3 IMAD.MOV R42, RZ, RZ, -R42 ;  /* 0x000000ffff2ab224 */ /* 0x000fe200078e0a2a */
[----:B------:R-:W-:Y:S01]  /*24e0*/  ISETP.NE.AND P3, PT, R41, RZ, PT ;  /* 0x000000ff2900720c */ /* 0x000fe20003f65270 */
[----:B------:R-:W-:Y:S01]  /*24f0*/  @!P1 IMAD.MOV R61, RZ, RZ, -R61 ;  /* 0x000000ffff3d9224 */ /* 0x000fe200078e0a3d */
[----:B------:R-:W-:Y:S01]  /*2500*/  ISETP.GE.U32.AND P1, PT, R5, 0x7fffffd1, PT ;  /* 0x7fffffd10500780c */ /* 0x000fe20003f26070 */
[----:B------:R-:W-:Y:S01]  /*2510*/  VIADD R4, R2, 0xfffffffe ;  /* 0xfffffffe02047836 */ /* 0x000fe20000000000 */
[----:B------:R-:W-:Y:S01]  /*2520*/  R2UR UR9, R12 ;  /* 0x000000000c0972ca */ /* 0x000fe200000e0000 */
[----:B------:R-:W-:Y:S01]  /*2530*/  @!P4 IMAD.MOV R57, RZ, RZ, -R57 ;  /* 0x000000ffff39c224 */ /* 0x000fe200078e0a39 */
[C---:B------:R-:W-:Y:S01]  /*2540*/  SEL R22, R39.reuse, R11, !P3 ;  /* 0x0000000b27167207 */ /* 0x040fe20005800000 */
[----:B------:R-:W-:Y:S01]  /*2550*/  @!P5 IMAD.MOV R59, RZ, RZ, -R59 ;  /* 0x000000ffff3bd224 */ /* 0x000fe200078e0a3b */
[C---:B------:R-:W-:Y:S01]  /*2560*/  SEL R26, R39.reuse, R15, !P3 ;  /* 0x0000000f271a7207 */ /* 0x040fe20005800000 */
[----:B------:R-:W-:Y:S01]  /*2570*/  IMAD.MOV.U32 R50, RZ, RZ, R6 ;  /* 0x000000ffff327224 */ /* 0x000fe200078e0006 */
[C---:B------:R-:W-:Y:S01]  /*2580*/  SEL R30, R39.reuse, R19, !P3 ;  /* 0x00000013271e7207 */ /* 0x040fe20005800000 */
[C---:B------:R-:W-:Y:S01]  /*2590*/  VIADD R5, R2.reuse, 0xffffffed ;  /* 0xffffffed02057836 */ /* 0x040fe20000000000 */
[C---:B------:R-:W-:Y:S01]  /*25a0*/  SEL R24, R39.reuse, R13, !P3 ;  /* 0x0000000d27187207 */ /* 0x040fe20005800000 */
[C---:B------:R-:W-:Y:S01]  /*25b0*/  VIADD R6, R2.reuse, 0xffffffec ;  /* 0xffffffec02067836 */ /* 0x040fe20000000000 */
[C---:B------:R-:W-:Y:S01]  /*25c0*/  SEL R28, R39.reuse, R17, !P3 ;  /* 0x00000011271c7207 */ /* 0x040fe20005800000 */
[----:B------:R-:W-:Y:S01]  /*25d0*/  @!P6 IMAD.MOV R50, RZ, RZ, -R50 ;  /* 0x000000ffff32e224 */ /* 0x000fe200078e0a32 */
[C---:B------:R-:W-:Y:S01]  /*25e0*/  SEL R33, R39.reuse, R21, !P3 ;  /* 0x0000001527217207 */ /* 0x040fe20005800000 */
[C---:B------:R-:W-:Y:S01]  /*25f0*/  VIADD R84, R2.reuse, 0xffffffe0 ;  /* 0xffffffe002547836 */ /* 0x040fe20000000000 */
[C---:B------:R-:W-:Y:S01]  /*2600*/  SEL R35, R39.reuse, R23, !P3 ;  /* 0x0000001727237207 */ /* 0x040fe20005800000 */
[----:B------:R-:W-:Y:S01]  /*2610*/  VIADD R46, R2, 0xffffffef ;  /* 0xffffffef022e7836 */ /* 0x000fe20000000000 */
[C---:B------:R-:W-:Y:S01]  /*2620*/  SEL R36, R39.reuse, R25, !P3 ;  /* 0x0000001927247207 */ /* 0x040fe20005800000 */
[----:B------:R-:W-:Y:S01]  /*2630*/  UIADD3 UR9, UPT, UPT, UR18, UR9, URZ ;  /* 0x0000000912097290 */ /* 0x000fe2000fffe0ff */
[----:B------:R-:W-:-:S02]  /*2640*/  SEL R38, R39, R27, !P3 ;  /* 0x0000001b27267207 */ /* 0x000fc40005800000 */
[C---:B------:R-:W-:Y:S02]  /*2650*/  SEL R9, R39.reuse, R10, !P3 ;  /* 0x0000000a27097207 */ /* 0x040fe40005800000 */
[C---:B------:R-:W-:Y:S02]  /*2660*/  SEL R11, R39.reuse, R29, !P3 ;  /* 0x0000001d270b7207 */ /* 0x040fe40005800000 */
[C---:B------:R-:W-:Y:S02]  /*2670*/  SEL R16, R39.reuse, R31, !P3 ;  /* 0x0000001f27107207 */ /* 0x040fe40005800000 */
[C---:B------:R-:W-:Y:S02]  /*2680*/  SEL R12, R39.reuse, R37, !P3 ;  /* 0x00000025270c7207 */ /* 0x040fe40005800000 */
[C---:B------:R-:W-:Y:S02]  /*2690*/  SEL R15, R39.reuse, R14, !P3 ;  /* 0x0000000e270f7207 */ /* 0x040fe40005800000 */
[----:B------:R-:W-:-:S02]  /*26a0*/  SEL R19, R39, R34, !P3 ;  /* 0x0000002227137207 */ /* 0x000fc40005800000 */
[----:B------:R-:W-:Y:S01]  /*26b0*/  ISETP.GE.U32.AND P5, PT, R4, 0x7fffffdf, PT ;  /* 0x7fffffdf0400780c */ /* 0x000fe20003fa6070 */
[C---:B------:R-:W-:Y:S01]  /*26c0*/  VIADD R4, R2.reuse, 0xffffffe8 ;  /* 0xffffffe802047836 */ /* 0x040fe20000000000 */
[C---:B------:R-:W-:Y:S02]  /*26d0*/  SEL R8, R39.reuse, R8, !P3 ;  /* 0x0000000827087207 */ /* 0x040fe40005800000 */
[C---:B------:R-:W-:Y:S02]  /*26e0*/  SEL R32, R39.reuse, R32, !P3 ;  /* 0x0000002027207207 */ /* 0x040fe40005800000 */
[C---:B------:R-:W-:Y:S02]  /*26f0*/  SEL R18, R39.reuse, R18, !P3 ;  /* 0x0000001227127207 */ /* 0x040fe40005800000 */
[C---:B------:R-:W-:Y:S02]  /*2700*/  SEL R20, R39.reuse, R20, !P3 ;  /* 0x0000001427147207 */ /* 0x040fe40005800000 */
[C---:B------:R-:W-:Y:S01]  /*2710*/  SEL R29, R39.reuse, R43, !P3 ;  /* 0x0000002b271d7207 */ /* 0x040fe20005800000 */
[----:B------:R-:W-:Y:S01]  /*2720*/  VIADD R43, R2, 0xffffffe7 ;  /* 0xffffffe7022b7836 */ /* 0x000fe20000000000 */
[----:B------:R-:W-:-:S02]  /*2730*/  SEL R23, R39, R45, !P3 ;  /* 0x0000002d27177207 */ /* 0x000fc40005800000 */
[C---:B------:R-:W-:Y:S01]  /*2740*/  SEL R27, R39.reuse, R47, !P3 ;  /* 0x0000002f271b7207 */ /* 0x040fe20005800000 */
[C---:B------:R-:W-:Y:S01]  /*2750*/  VIADD R47, R2.reuse, 0xffffffe3 ;  /* 0xffffffe3022f7836 */ /* 0x040fe20000000000 */
[C---:B------:R-:W-:Y:S02]  /*2760*/  SEL R31, R39.reuse, R49, !P3 ;  /* 0x00000031271f7207 */ /* 0x040fe40005800000 */
[C---:B------:R-:W-:Y:S02]  /*2770*/  SEL R34, R39.reuse, R51, !P3 ;  /* 0x0000003327227207 */ /* 0x040fe40005800000 */
[C---:B------:R-:W-:Y:S02]  /*2780*/  SEL R37, R39.reuse, R53, !P3 ;  /* 0x0000003527257207 */ /* 0x040fe40005800000 */
[C---:B------:R-:W-:Y:S02]  /*2790*/  SEL R10, R39.reuse, R55, !P3 ;  /* 0x00000037270a7207 */ /* 0x040fe40005800000 */
[C---:B------:R-:W-:Y:S01]  /*27a0*/  SEL R13, R39.reuse, R7, !P3 ;  /* 0x00000007270d7207 */ /* 0x040fe20005800000 */
[C---:B------:R-:W-:Y:S01]  /*27b0*/  VIADD R7, R2.reuse, 0xffffffee ;  /* 0xffffffee02077836 */ /* 0x040fe20000000000 */
[C---:B------:R-:W-:Y:S01]  /*27c0*/  SEL R14, R39.reuse, R42, !P3 ;  /* 0x0000002a270e7207 */ /* 0x040fe20005800000 */
[----:B------:R-:W-:Y:S01]  /*27d0*/  VIADD R42, R2, 0xffffffe6 ;  /* 0xffffffe6022a7836 */ /* 0x000fe20000000000 */
[----:B------:R-:W-:-:S02]  /*27e0*/  SEL R17, R39, R57, !P3 ;  /* 0x0000003927117207 */ /* 0x000fc40005800000 */
[C---:B------:R-:W-:Y:S02]  /*27f0*/  SEL R25, R39.reuse, R59, !P3 ;  /* 0x0000003b27197207 */ /* 0x040fe40005800000 */
[C---:B------:R-:W-:Y:S02]  /*2800*/  SEL R21, R39.reuse, R61, !P3 ;  /* 0x0000003d27157207 */ /* 0x040fe40005800000 */
[----:B------:R-:W-:Y:S01]  /*2810*/  SEL R39, R39, R44, !P3 ;  /* 0x0000002c27277207 */ /* 0x000fe20005800000 */
[----:B------:R-:W-:Y:S01]  /*2820*/  BAR.SYNC.DEFER_BLOCKING 0x0 ;  /* 0x0000000000007b1d */ /* 0x000fe20000010000 */
[----:B------:R-:W-:Y:S01]  /*2830*/  ISETP.GE.U32.AND P4, PT, R5, 0x7fffffce, PT ;  /* 0x7fffffce0500780c */ /* 0x000fe20003f86070 */
[----:B------:R-:W-:Y:S01]  /*2840*/  VIADD R5, R2, 0xffffffe9 ;  /* 0xffffffe902057836 */ /* 0x000fe20000000000 */
[----:B------:R-:W-:Y:S01]  /*2850*/  ISETP.GE.U32.AND P3, PT, R6, 0x7fffffcd, PT ;  /* 0x7fffffcd0600780c */ /* 0x000fe20003f66070 */
[C---:B------:R-:W-:Y:S01]  /*2860*/  VIADD R6, R2.reuse, 0xffffffea ;  /* 0xffffffea02067836 */ /* 0x040fe20000000000 */
[----:B------:R-:W-:Y:S01]  /*2870*/  @!P0 LOP3.LUT R50, RZ, R40, RZ, 0x33, !PT ;  /* 0x00000028ff328212 */ /* 0x000fe200078e33ff */
[----:B------:R-:W-:Y:S01]  /*2880*/  VIADD R40, R2, 0xffffffeb ;  /* 0xffffffeb02287836 */ /* 0x000fe20000000000 */
[----:B------:R-:W-:-:S02]  /*2890*/  ISETP.GE.U32.AND P6, PT, R4, 0x7fffffc9, PT ;  /* 0x7fffffc90400780c */ /* 0x000fc40003fc6070 */
[----:B------:R-:W-:Y:S01]  /*28a0*/  SEL R4, RZ, 0x1, P3 ;  /* 0x00000001ff047807 */ /* 0x000fe20001800000 */
[----:B------:R-:W-:Y:S01]  /*28b0*/  IMAD R103, R50, R3, RZ ;  /* 0x0000000332677224 */ /* 0x000fe200078e02ff */
[----:B------:R-:W-:Y:S02]  /*28c0*/  ISETP.GE.U32.AND P3, PT, R5, 0x7fffffca, PT ;  /* 0x7fffffca0500780c */ /* 0x000fe40003f66070 */
[----:B------:R-:W-:Y:S02]  /*28d0*/  SEL R5, RZ, 0x1fffe, P4 ;  /* 0x0001fffeff057807 */ /* 0x000fe40002000000 */
[----:B------:R-:W-:Y:S01]  /*28e0*/  ISETP.GE.U32.AND P0, PT, R7, 0x7fffffcf, PT ;  /* 0x7fffffcf0700780c */ /* 0x000fe20003f06070 */
[----:B------:R-:W-:Y:S01]  /*28f0*/  VIADD R7, R2, 0xffffffe4 ;  /* 0xffffffe402077836 */ /* 0x000fe20000000000 */
[----:B------:R-:W-:Y:S02]  /*2900*/  ISETP.GE.U32.AND P4, PT, R6, 0x7fffffcb, PT ;  /* 0x7fffffcb0600780c */ /* 0x000fe40003f86070 */
[----:B------:R-:W-:-:S02]  /*2910*/  SEL R6, RZ, 0x1, P6 ;  /* 0x00000001ff067807 */ /* 0x000fc40003000000 */
[----:B------:R-:W-:Y:S01]  /*2920*/  ISETP.GE.U32.AND P6, PT, R40, 0x7fffffcc, PT ;  /* 0x7fffffcc2800780c */ /* 0x000fe20003fc6070 */
[----:B------:R-:W-:Y:S01]  /*2930*/  VIADD R40, R2, 0xffffffe5 ;  /* 0xffffffe502287836 */ /* 0x000fe20000000000 */
[----:B------:R-:W-:Y:S02]  /*2940*/  SEL R41, RZ, 0x1fffe, P3 ;  /* 0x0001fffeff297807 */ /* 0x000fe40001800000 */
[----:B------:R-:W-:Y:S02]  /*2950*/  ISETP.GE.U32.AND P3, PT, R7, 0x7fffffc5, PT ;  /* 0x7fffffc50700780c */ /* 0x000fe40003f66070 */
[----:B------:R-:W-:Y:S01]  /*2960*/  SEL R7, RZ, 0x4, P4 ;  /* 0x00000004ff077807 */ /* 0x000fe20002000000 */
[----:B------:R-:W-:Y:S01]  /*2970*/  IMAD.IADD R41, R6, 0x1, R41 ;  /* 0x0000000106297824 */ /* 0x000fe200078e0229 */
[----:B------:R-:W-:Y:S01]  /*2980*/  ISETP.GE.U32.AND P4, PT, R40, 0x7fffffc6, PT ;  /* 0x7fffffc62800780c */ /* 0x000fe20003f86070 */
[----:B------:R-:W-:Y:S01]  /*2990*/  IMAD.IADD R6, R4, 0x1, R5 ;  /* 0x0000000104067824 */ /* 0x000fe200078e0205 */
[----:B------:R-:W-:-:S02]  /*29a0*/  SEL R40, RZ, 0x7fff8, P6 ;  /* 0x0007fff8ff287807 */ /* 0x000fc40003000000 */
[----:B------:R-:W-:Y:S01]  /*29b0*/  ISETP.GE.U32.AND P6, PT, R42, 0x7fffffc7, PT ;  /* 0x7fffffc72a00780c */ /* 0x000fe20003fc6070 */
[C---:B------:R-:W-:Y:S01]  /*29c0*/  VIADD R42, R2.reuse, 0xffffffe1 ;  /* 0xffffffe1022a7836 */ /* 0x040fe20000000000 */
[----:B------:R-:W-:Y:S02]  /*29d0*/  SEL R44, RZ, 0x1, P3 ;  /* 0x00000001ff2c7807 */ /* 0x000fe40001800000 */
[----:B------:R-:W-:Y:S01]  /*29e0*/  ISETP.GE.U32.AND P3, PT, R43, 0x7fffffc8, PT ;  /* 0x7fffffc82b00780c */ /* 0x000fe20003f66070 */
[----:B------:R-:W-:Y:S01]  /*29f0*/  VIADD R43, R2, 0xffffffe2 ;  /* 0xffffffe2022b7836 */ /* 0x000fe20000000000 */
[----:B------:R-:W-:Y:S02]  /*2a00*/  SEL R45, RZ, 0x1fffe, P4 ;  /* 0x0001fffeff2d7807 */ /* 0x000fe40002000000 */
[----:B------:R-:W-:Y:S02]  /*2a10*/  ISETP.GE.U32.AND P4, PT, R42, 0x7fffffc2, PT ;  /* 0x7fffffc22a00780c */ /* 0x000fe40003f86070 */
[----:B------:R-:W-:Y:S01]  /*2a20*/  SEL R42, RZ, 0x4, P6 ;  /* 0x00000004ff2a7807 */ /* 0x000fe20003000000 */
[----:B------:R-:W-:Y:S01]  /*2a30*/  IMAD.IADD R44, R44, 0x1, R45 ;  /* 0x000000012c2c7824 */ /* 0x000fe200078e022d */
[----:B------:R-:W-:-:S02]  /*2a40*/  ISETP.GE.U32.AND P6, PT, R43, 0x7fffffc3, PT ;  /* 0x7fffffc32b00780c */ /* 0x000fc40003fc6070 */
[----:B------:R-:W-:Y:S02]  /*2a50*/  SEL R43, RZ, 0x7fff8, P3 ;  /* 0x0007fff8ff2b7807 */ /* 0x000fe40001800000 */
[----:B------:R-:W-:Y:S02]  /*2a60*/  ISETP.GE.U32.AND P3, PT, R84, 0x7fffffc1, PT ;  /* 0x7fffffc15400780c */ /* 0x000fe40003f66070 */
[----:B------:R-:W-:Y:S02]  /*2a70*/  SEL R48, RZ, 0x1fffe, P4 ;  /* 0x0001fffeff307807 */ /* 0x000fe40002000000 */
[----:B------:R-:W-:Y:S02]  /*2a80*/  ISETP.GE.U32.AND P4, PT, R46, 0x7fffffd0, PT ;  /* 0x7fffffd02e00780c */ /* 0x000fe40003f86070 */
[----:B------:R-:W-:Y:S02]  /*2a90*/  SEL R46, RZ, 0x4, P6 ;  /* 0x00000004ff2e7807 */ /* 0x000fe40003000000 */
[----:B------:R-:W-:-:S02]  /*2aa0*/  ISETP.GE.U32.AND P6, PT, R47, 0x7fffffc4, PT ;  /* 0x7fffffc42f00780c */ /* 0x000fc40003fc6070 */
[----:B------:R-:W-:Y:S02]  /*2ab0*/  SEL R47, RZ, 0x1, P3 ;  /* 0x00000001ff2f7807 */ /* 0x000fe40001800000 */
[----:B------:R-:W-:Y:S02]  /*2ac0*/  LOP3.LUT R41, R41, 0x3, RZ, 0xc0, !PT ;  /* 0x0000000329297812 */ /* 0x000fe400078ec0ff */
[----:B------:R-:W-:Y:S01]  /*2ad0*/  SEL R5, RZ, 0x7fff8, P6 ;  /* 0x0007fff8ff057807 */ /* 0x000fe20003000000 */
[----:B------:R-:W-:Y:S01]  /*2ae0*/  IMAD.IADD R47, R47, 0x1, R48 ;  /* 0x000000012f2f7824 */ /* 0x000fe200078e0230 */
[----:B------:R-:W-:Y:S01]  /*2af0*/  IADD3 R7, PT, PT, R41, R40, R7 ;  /* 0x0000002829077210 */ /* 0x000fe20007ffe007 */
[----:B------:R-:W-:Y:S01]  /*2b00*/  VIADD R41, R2, 0xfffffffd ;  /* 0xfffffffd02297836 */ /* 0x000fe20000000000 */
[----:B------:R-:W-:Y:S02]  /*2b10*/  LOP3.LUT R44, R44, 0x3, RZ, 0xc0, !PT ;  /* 0x000000032c2c7812 */ /* 0x000fe400078ec0ff */
[----:B------:R-:W-:Y:S01]  /*2b20*/  LOP3.LUT R47, R47, 0x3, RZ, 0xc0, !PT ;  /* 0x000000032f2f7812 */ /* 0x000fe200078ec0ff */
[----:B------:R-:W-:Y:S01]  /*2b30*/  IMAD.SHL.U32 R40, R7, 0x100, RZ ;  /* 0x0000010007287824 */ /* 0x000fe200078e00ff */
[----:B------:R-:W-:-:S02]  /*2b40*/  IADD3 R42, PT, PT, R44, R43, R42 ;  /* 0x0000002b2c2a7210 */ /* 0x000fc40007ffe02a */
[----:B------:R-:W-:Y:S02]  /*2b50*/  IADD3 R46, PT, PT, R47, R5, R46 ;  /* 0x000000052f2e7210 */ /* 0x000fe40007ffe02e */
[----:B------:R-:W-:Y:S02]  /*2b60*/  SEL R4, RZ, 0x4, P0 ;  /* 0x00000004ff047807 */ /* 0x000fe40000000000 */
[----:B------:R-:W-:Y:S02]  /*2b70*/  LOP3.LUT R7, R46, 0xf, RZ, 0xc0, !PT ;  /* 0x0000000f2e077812 */ /* 0x000fe400078ec0ff */
[----:B------:R-:W-:Y:S02]  /*2b80*/  SEL R5, RZ, 0x7fff8, P4 ;  /* 0x0007fff8ff057807 */ /* 0x000fe40002000000 */
[----:B------:R-:W-:Y:S01]  /*2b90*/  LOP3.LUT R6, R6, 0x3, RZ, 0xc0, !PT ;  /* 0x0000000306067812 */ /* 0x000fe200078ec0ff */
[----:B------:R-:W-:Y:S01]  /*2ba0*/  IMAD R7, R42, 0x10, R7 ;  /* 0x000000102a077824 */ /* 0x000fe200078e0207 */
[----:B------:R-:W-:-:S02]  /*2bb0*/  ISETP.GE.U32.AND P0, PT, R41, 0x7fffffde, PT ;  /* 0x7fffffde2900780c */ /* 0x000fc40003f06070 */
[----:B------:R-:W-:Y:S01]  /*2bc0*/  IADD3 R4, PT, PT, R6, R5, R4 ;  /* 0x0000000506047210 */ /* 0x000fe20007ffe004 */
[----:B------:R-:W-:Y:S01]  /*2bd0*/  VIADD R6, R2, 0xfffffffb ;  /* 0xfffffffb02067836 */ /* 0x000fe20000000000 */
[----:B------:R-:W-:Y:S02]  /*2be0*/  LOP3.LUT R5, R40, 0xf00, RZ, 0xe2, !PT ;  /* 0x00000f0028057812 */ /* 0x000fe400078ee2ff */
[----:B------:R-:W-:Y:S02]  /*2bf0*/  LOP3.LUT R7, R7, 0xff, RZ, 0xc0, !PT ;  /* 0x000000ff07077812 */ /* 0x000fe400078ec0ff */
[----:B------:R-:W-:Y:S01]  /*2c00*/  ISETP.GE.U32.AND P4, PT, R6, 0x7fffffdc, PT ;  /* 0x7fffffdc0600780c */ /* 0x000fe20003f86070 */
[----:B------:R-:W-:Y:S01]  /*2c10*/  IMAD R4, R4, 0x1000, R5 ;  /* 0x0000100004047824 */ /* 0x000fe200078e0205 */
[----:B------:R-:W-:-:S03]  /*2c20*/  PRMT R3, RZ, 0x7610, R3 ;  /* 0x00007610ff037816 */ /* 0x000fc60000000003 */
[----:B------:R-:W-:Y:S02]  /*2c30*/  IMAD.IADD R41, R4, 0x1, R7 ;  /* 0x0000000104297824 */ /* 0x000fe400078e0207 */
[----:B0-----:R-:W-:Y:S01]  /*2c40*/  IMAD R7, R82, 0xf, RZ ;  /* 0x0000000f52077824 */ /* 0x001fe200078e02ff */
[----:B----4-:R-:W-:Y:S06]  /*2c50*/  BRA.U UP0, `(.L_x_11) ;  /* 0x0000000100187547 */ /* 0x010fec000b800000 */
[----:B------:R-:W-:Y:S01]  /*2c60*/  ELECT P6, URZ, PT ;  /* 0x0000000000ff782f */ /* 0x000fe200038c0000 */
[----:B------:R-:W-:Y:S01]  /*2c70*/  IMAD.MOV.U32 R4, RZ, RZ, 0x1 ;  /* 0x00000001ff047424 */ /* 0x000fe200078e00ff */
[----:B------:R-:W-:Y:S01]  /*2c80*/  UMOV UR4, 0x40 ;  /* 0x0000004000047882 */ /* 0x000fe20000000000 */
[----:B------:R-:W-:Y:S01]  /*2c90*/  UVIRTCOUNT.DEALLOC.SMPOOL 0x80 ;  /* 0x000000800000784c */ /* 0x000fe20000000000 */
[----:B------:R-:W-:-:S09]  /*2ca0*/  ULEA UR4, UR11, UR4, 0x18 ;  /* 0x000000040b047291 */ /* 0x000fd2000f8ec0ff */
[----:B------:R0:W-:Y:S03]  /*2cb0*/  @P6 STS.U8 [UR4], R4 ;  /* 0x00000004ff006988 */ /* 0x0001e60008000004 */
.L_x_11:
[----:B------:R-:W-:Y:S01]  /*2cc0*/  STTM.x64 tmem[UR9], RZ ;  /* 0x000000ff000079ed */ /* 0x000fe20008340009 */
[----:B------:R-:W-:Y:S01]  /*2cd0*/  STTM.x64 tmem[UR9+0x40], RZ ;  /* 0x000040ff000079ed */ /* 0x000fe20008340009 */
[----:B------:R-:W-:Y:S01]  /*2ce0*/  STTM.x64 tmem[UR9+0x80], RZ ;  /* 0x000080ff000079ed */ /* 0x000fe20008340009 */
[----:B------:R-:W-:Y:S01]  /*2cf0*/  STTM.x64 tmem[UR9+0xc0], RZ ;  /* 0x0000c0ff000079ed */ /* 0x000fe20008340009 */
[----:B------:R-:W1:Y:S02]  /*2d00*/  FENCE.VIEW.ASYNC.T ;  /* 0x00000000000073c6 */ /* 0x000e640000000200 */
[----:B-1----:R-:W-:Y:S01]  /*2d10*/  VOTEU.ALL UP1, P2 ;  /* 0x0000000000ff7886 */ /* 0x002fe20001020000 */
[----:B------:R-:W-:Y:S01]  /*2d20*/  VOTEU.ALL UP2, P2 ;  /* 0x0000000000ff7886 */ /* 0x000fe20001040000 */
[----:B------:R-:W-:Y:S02]  /*2d30*/  IMAD.SHL.U32 R102, R103, 0x2, RZ ;  /* 0x0000000267667824 */ /* 0x000fe400078e00ff */
[----:B------:R-:W-:Y:S01]  /*2d40*/  IMAD R71, R82, 0x1e, RZ ;  /* 0x0000001e52477824 */ /* 0x000fe200078e02ff */
[----:B------:R-:W-:-:S04]  /*2d50*/  @!UP1 UIADD3 UR6, UPT, UPT, -UR5, 0x100000, URZ ;  /* 0x0010000005069890 */ /* 0x000fc8000fffe1ff */
[----:B------:R-:W-:Y:S02]  /*2d60*/  @!UP1 USHF.L.U32 UR7, UR6, 0xb, URZ ;  /* 0x0000000b06079899 */ /* 0x000fe400080006ff */
[----:B------:R-:W-:Y:S01]  /*2d70*/  @!UP1 USHF.L.U32 UR6, UR6, 0x1, URZ ;  /* 0x0000000106069899 */ /* 0x000fe200080006ff */
[----:B------:R-:W-:Y:S01]  /*2d80*/  BAR.SYNC.DEFER_BLOCKING 0x0 ;  /* 0x0000000000007b1d */ /* 0x000fe20000010000 */
[----:B0-----:R-:W-:Y:S01]  /*2d90*/  IADD3 R4, P6, PT, R102, UR12, RZ ;  /* 0x0000000c66047c10 */ /* 0x001fe2000ffde0ff */
[----:B------:R-:W-:-:S03]  /*2da0*/  IMAD.SHL.U32 R88, R82, 0x2, RZ ;  /* 0x0000000252587824 */ /* 0x000fc600078e00ff */
[----:B------:R-:W-:Y:S01]  /*2db0*/  LEA.HI.X.SX32 R5, R103, UR13, 0x1, P6 ;  /* 0x0000000d67057c11 */ /* 0x000fe2000b0f0eff */
[----:B------:R-:W-:Y:S01]  /*2dc0*/  VIADD R40, R2, 0xfffffffa ;  /* 0xfffffffa02287836 */ /* 0x000fe20000000000 */
[----:B------:R-:W-:Y:S02]  /*2dd0*/  IADD3 R42, P6, PT, R71, R4, RZ ;  /* 0x00000004472a7210 */ /* 0x000fe40007fde0ff */
[----:B------:R-:W-:Y:S02]  /*2de0*/  LOP3.LUT R68, R41, 0xffff, RZ, 0xc0, !PT ;  /* 0x0000ffff29447812 */ /* 0x000fe400078ec0ff */
[----:B------:R-:W-:Y:S02]  /*2df0*/  PRMT R45, RZ, 0x7610, R45 ;  /* 0x00007610ff2d7816 */ /* 0x000fe4000000002d */
[----:B------:R-:W-:Y:S01]  /*2e00*/  PRMT R46, RZ, 0x7610, R46 ;  /* 0x00007610ff2e7816 */ /* 0x000fe2000000002e */
[----:B------:R-:W-:Y:S01]  /*2e10*/  IMAD R53, R82, 0x22, RZ ;  /* 0x0000002252357824 */ /* 0x000fe200078e02ff */
[----:B------:R-:W-:-:S02]  /*2e20*/  LEA.HI.X.SX32 R43, R7, R5, 0x1, P6 ;  /* 0x00000005072b7211 */ /* 0x000fc400030f0eff */
[----:B------:R-:W-:Y:S01]  /*2e30*/  PRMT R47, RZ, 0x7610, R47 ;  /* 0x00007610ff2f7816 */ /* 0x000fe2000000002f */
[----:B------:R-:W-:Y:S01]  /*2e40*/  IMAD.SHL.U32 R87, R82, 0x4, RZ ;  /* 0x0000000452577824 */ /* 0x000fe200078e00ff */
[----:B------:R-:W-:Y:S02]  /*2e50*/  IADD3 R6, P6, PT, R88, R4, RZ ;  /* 0x0000000458067210 */ /* 0x000fe40007fde0ff */
[----:B------:R-:W-:Y:S01]  /*2e60*/  PRMT R50, RZ, 0x7610, R50 ;  /* 0x00007610ff327816 */ /* 0x000fe20000000032 */
[C---:B------:R-:W-:Y:S01]  /*2e70*/  IMAD R59, R82.reuse, 0x12, RZ ;  /* 0x00000012523b7824 */ /* 0x040fe200078e02ff */
[----:B------:R-:W-:Y:S01]  /*2e80*/  PRMT R48, RZ, 0x7610, R48 ;  /* 0x00007610ff307816 */ /* 0x000fe20000000030 */
[----:B------:R-:W0:Y:S02]  /*2e90*/  FENCE.VIEW.ASYNC.S ;  /* 0x00000000000073c6 */ /* 0x000e240000000000 */
[----:B0-----:R0:W1:Y:S02]  /*2ea0*/  @!UP2 SYNCS.EXCH.64 URZ, [UR10], UR6 ;  /* 0x000000060affa5b2 */ /* 0x0010640008000100 */
[----:B-1----:R-:W-:Y:S01]  /*2eb0*/  BAR.SYNC.DEFER_BLOCKING 0x0 ;  /* 0x0000000000007b1d */ /* 0x002fe20000010000 */
[----:B------:R-:W-:-:S02]  /*2ec0*/  LEA.HI.X.SX32 R7, R82, R5, 0x1, P6 ;  /* 0x0000000552077211 */ /* 0x000fc400030f0eff */
[--C-:B------:R-:W-:Y:S02]  /*2ed0*/  SHF.R.U32.HI R41, RZ, 0xf, R68.reuse ;  /* 0x0000000fff297819 */ /* 0x100fe40000011644 */
[----:B------:R-:W-:Y:S01]  /*2ee0*/  SHF.R.U32.HI R44, RZ, 0xe, R68 ;  /* 0x0000000eff2c7819 */ /* 0x000fe20000011644 */
[----:B------:R-:W-:Y:S02]  /*2ef0*/  IMAD R51, R82, 0x26, RZ ;  /* 0x0000002652337824 */ /* 0x000fe400078e02ff */
[----:B------:R-:W-:Y:S02]  /*2f00*/  VIADD R49, R2, 0xfffffff7 ;  /* 0xfffffff702317836 */ /* 0x000fe40000000000 */
[C---:B------:R-:W-:Y:S02]  /*2f10*/  IMAD R86, R82.reuse, 0xa, RZ ;  /* 0x0000000a52567824 */ /* 0x040fe400078e02ff */
[C---:B------:R-:W-:Y:S02]  /*2f20*/  IMAD R89, R82.reuse, 0x5, RZ ;  /* 0x0000000552597824 */ /* 0x040fe400078e02ff */
[----:B------:R-:W-:-:S02]  /*2f30*/  IMAD R55, R82, 0x14, RZ ;  /* 0x0000001452377824 */ /* 0x000fc400078e02ff */
[C---:B------:R-:W-:Y:S02]  /*2f40*/  IMAD R57, R82.reuse, 0x28, RZ ;  /* 0x0000002852397824 */ /* 0x040fe400078e02ff */
[C---:B------:R-:W-:Y:S02]  /*2f50*/  IMAD.SHL.U32 R90, R82.reuse, 0x8, RZ ;  /* 0x00000008525a7824 */ /* 0x040fe400078e00ff */
[C---:B------:R-:W-:Y:S02]  /*2f60*/  IMAD R61, R82.reuse, 0x2c, RZ ;  /* 0x0000002c523d7824 */ /* 0x040fe400078e02ff */
[C---:B------:R-:W-:Y:S02]  /*2f70*/  IMAD R65, R82.reuse, 0x16, RZ ;  /* 0x0000001652417824 */ /* 0x040fe400078e02ff */
[----:B------:R-:W-:Y:S01]  /*2f80*/  IMAD R63, R82, 0x2e, RZ ;  /* 0x0000002e523f7824 */ /* 0x000fe200078e02ff */
[----:B------:R1:W5:Y:S01]  /*2f90*/  @!P1 LDG.E.U16 R3, desc[UR16][R42.64] ;  /* 0x000000102a039981 */ /* 0x000362000c1e1500 */
[----:B------:R-:W-:-:S02]  /*2fa0*/  ISETP.GE.U32.AND P1, PT, R40, 0x7fffffdb, PT ;  /* 0x7fffffdb2800780c */ /* 0x000fc40003f26070 */
[----:B------:R-:W-:Y:S01]  /*2fb0*/  PRMT R54, RZ, 0x7610, R54 ;  /* 0x00007610ff367816 */ /* 0x000fe20000000036 */
[----:B------:R2:W5:Y:S01]  /*2fc0*/  @!P5 LDG.E.U16 R45, desc[UR16][R6.64] ;  /* 0x00000010062dd981 */ /* 0x000562000c1e1500 */
[CC--:B------:R-:W-:Y:S01]  /*2fd0*/  LEA R40, P6, R82.reuse, R4.reuse, 0x2 ;  /* 0x0000000452287211 */ /* 0x0c0fe200078c10ff */
[C---:B------:R-:W-:Y:S01]  /*2fe0*/  IMAD R91, R82.reuse, 0x9, RZ ;  /* 0x00000009525b7824 */ /* 0x040fe200078e02ff */
[----:B------:R-:W-:Y:S01]  /*2ff0*/  LOP3.LUT P5, RZ, R41, 0x1, RZ, 0xc0, !PT ;  /* 0x0000000129ff7812 */ /* 0x000fe200078ac0ff */
[----:B------:R-:W-:Y:S01]  /*3000*/  IMAD R92, R82, 0xb, RZ ;  /* 0x0000000b525c7824 */ /* 0x000fe200078e02ff */
[-C--:B------:R-:W-:Y:S01]  /*3010*/  LEA.HI.X.SX32 R41, R88, R5.reuse, 0x1, P6 ;  /* 0x0000000558297211 */ /* 0x080fe200030f0eff */
[C---:B-1----:R-:W-:Y:S01]  /*3020*/  IMAD.SHL.U32 R43, R82.reuse, 0x10, RZ ;  /* 0x00000010522b7824 */ /* 0x042fe200078e00ff */
[C---:B------:R-:W-:Y:S01]  /*3030*/  LEA R42, P6, R82.reuse, R4, 0x5 ;  /* 0x00000004522a7211 */ /* 0x040fe200078c28ff */
[C---:B------:R-:W-:Y:S02]  /*3040*/  IMAD R93, R82.reuse, 0x6, RZ ;  /* 0x00000006525d7824 */ /* 0x040fe400078e02ff */
[----:B------:R-:W-:Y:S01]  /*3050*/  IMAD R94, R82, 0x3, RZ ;  /* 0x00000003525e7824 */ /* 0x000fe200078e02ff */
[----:B------:R1:W5:Y:S01]  /*3060*/  @!P0 LDG.E.U16 R46, desc[UR16][R40.64] ;  /* 0x00000010282e8981 */ /* 0x000362000c1e1500 */
[----:B------:R-:W-:Y:S01]  /*3070*/  LOP3.LUT P0, RZ, R44, 0x1, RZ, 0xc0, !PT ;  /* 0x000000012cff7812 */ /* 0x000fe2000780c0ff */
[C---:B--2---:R-:W-:Y:S01]  /*3080*/  IMAD R7, R82.reuse, 0x11, RZ ;  /* 0x0000001152077824 */ /* 0x044fe200078e02ff */
[----:B------:R-:W-:Y:S01]  /*3090*/  LEA.HI.X.SX32 R43, R43, R5, 0x1, P6 ;  /* 0x000000052b2b7211 */ /* 0x000fe200030f0eff */
[----:B------:R-:W-:Y:S01]  /*30a0*/  IMAD R95, R82, 0xc, RZ ;  /* 0x0000000c525f7824 */ /* 0x000fe200078e02ff */
[----:B------:R-:W-:-:S02]  /*30b0*/  PRMT R44, RZ, 0x7610, R44 ;  /* 0x00007610ff2c7816 */ /* 0x000fc4000000002c */
[----:B------:R-:W-:Y:S02]  /*30c0*/  PRMT R73, RZ, 0x7610, R73 ;  /* 0x00007610ff497816 */ /* 0x000fe40000000049 */
[----:B------:R-:W-:Y:S02]  /*30d0*/  PRMT R58, RZ, 0x7610, R58 ;  /* 0x00007610ff3a7816 */ /* 0x000fe4000000003a */
[----:B------:R-:W-:Y:S01]  /*30e0*/  PRMT R72, RZ, 0x7610, R72 ;  /* 0x00007610ff487816 */ /* 0x000fe20000000048 */
[----:B------:R2:W5:Y:S01]  /*30f0*/  @P5 LDG.E.U16 R44, desc[UR16][R42.64] ;  /* 0x000000102a2c5981 */ /* 0x000562000c1e1500 */
[----:B------:R-:W-:Y:S02]  /*3100*/  IADD3 R52, P6, PT, R53, R4, RZ ;  /* 0x0000000435347210 */ /* 0x000fe40007fde0ff */
[----:B------:R-:W-:Y:S01]  /*3110*/  PRMT R74, RZ, 0x7610, R74 ;  /* 0x00007610ff4a7816 */ /* 0x000fe2000000004a */
[----:B------:R-:W-:Y:S01]  /*3120*/  IMAD R96, R82, 0xe, RZ ;  /* 0x0000000e52607824 */ /* 0x000fe200078e02ff */
[----:B------:R-:W-:-:S02]  /*3130*/  SHF.R.U32.HI R6, RZ, 0xd, R68 ;  /* 0x0000000dff067819 */ /* 0x000fc40000011644 */
[----:B------:R-:W-:Y:S01]  /*3140*/  PRMT R78, RZ, 0x7610, R78 ;  /* 0x00007610ff4e7816 */ /* 0x000fe2000000004e */
[----:B------:R-:W-:Y:S01]  /*3150*/  IMAD R97, R82, 0x7, RZ ;  /* 0x0000000752617824 */ /* 0x000fe200078e02ff */
[-C--:B------:R-:W-:Y:S01]  /*3160*/  LEA.HI.X.SX32 R53, R7, R5.reuse, 0x1, P6 ;  /* 0x0000000507357211 */ /* 0x080fe200030f0eff */
[----:B------:R-:W-:Y:S01]  /*3170*/  VIADD R7, R2, 0xfffffff5 ;  /* 0xfffffff502077836 */ /* 0x000fe20000000000 */
[----:B------:R-:W-:Y:S01]  /*3180*/  LOP3.LUT P5, RZ, R6, 0x1, RZ, 0xc0, !PT ;  /* 0x0000000106ff7812 */ /* 0x000fe200078ac0ff */
[C---:B-1----:R-:W-:Y:S01]  /*3190*/  IMAD R41, R82.reuse, 0x24, RZ ;  /* 0x0000002452297824 */ /* 0x042fe200078e02ff */
[CC--:B------:R-:W-:Y:S01]  /*31a0*/  LEA R6, P6, R82.reuse, R4.reuse, 0x3 ;  /* 0x0000000452067211 */ /* 0x0c0fe200078c18ff */
[----:B------:R-:W5:Y:S01]  /*31b0*/  @P0 LDG.E.U16 R47, desc[UR16][R52.64] ;  /* 0x00000010342f0981 */ /* 0x000f62000c1e1500 */
[----:B------:R-:W-:Y:S02]  /*31c0*/  ISETP.GE.U32.AND P0, PT, R7, 0x7fffffd6, PT ;  /* 0x7fffffd60700780c */ /* 0x000fe40003f06070 */
[----:B------:R-:W-:Y:S01]  /*31d0*/  PRMT R75, RZ, 0x7610, R75 ;  /* 0x00007610ff4b7816 */ /* 0x000fe2000000004b */
[C---:B------:R-:W-:Y:S01]  /*31e0*/  IMAD R67, R82.reuse, 0x1c, RZ ;  /* 0x0000001c52437824 */ /* 0x040fe200078e02ff */
[----:B------:R-:W-:Y:S01]  /*31f0*/  LEA.HI.X.SX32 R7, R87, R5, 0x1, P6 ;  /* 0x0000000557077211 */ /* 0x000fe200030f0eff */
[----:B------:R-:W-:Y:S01]  /*3200*/  IMAD R98, R82, 0xd, RZ ;  /* 0x0000000d52627824 */ /* 0x000fe200078e02ff */
[----:B------:R-:W-:-:S02]  /*3210*/  IADD3 R40, P6, PT, R41, R4, RZ ;  /* 0x0000000429287210 */ /* 0x000fc40007fde0ff */
[----:B------:R-:W-:Y:S01]  /*3220*/  PRMT R77, RZ, 0x7610, R77 ;  /* 0x00007610ff4d7816 */ /* 0x000fe2000000004d */
[----:B------:R1:W5:Y:S01]  /*3230*/  @!P4 LDG.E.U16 R50, desc[UR16][R6.64] ;  /* 0x000000100632c981 */ /* 0x000362000c1e1500 */
[----:B--2---:R-:W-:Y:S02]  /*3240*/  SHF.R.U32.HI R42, RZ, 0xc, R68 ;  /* 0x0000000cff2a7819 */ /* 0x004fe40000011644 */
[----:B------:R-:W-:Y:S01]  /*3250*/  PRMT R76, RZ, 0x7610, R76 ;  /* 0x00007610ff4c7816 */ /* 0x000fe2000000004c */
[C---:B------:R-:W-:Y:S01]  /*3260*/  IMAD R79, R82.reuse, 0x34, RZ ;  /* 0x00000034524f7824 */ /* 0x040fe200078e02ff */
[-C--:B------:R-:W-:Y:S01]  /*3270*/  LEA.HI.X.SX32 R41, R59, R5.reuse, 0x1, P6 ;  /* 0x000000053b297211 */ /* 0x080fe200030f0eff */
[----:B------:R-:W-:Y:S01]  /*3280*/  IMAD R81, R82, 0x36, RZ ;  /* 0x0000003652517824 */ /* 0x000fe200078e02ff */
[----:B------:R-:W-:Y:S01]  /*3290*/  LOP3.LUT P4, RZ, R42, 0x1, RZ, 0xc0, !PT ;  /* 0x000000012aff7812 */ /* 0x000fe2000788c0ff */
[C---:B------:R-:W-:Y:S01]  /*32a0*/  IMAD R43, R82.reuse, 0x13, RZ ;  /* 0x00000013522b7824 */ /* 0x040fe200078e02ff */
[-C--:B------:R-:W-:Y:S01]  /*32b0*/  IADD3 R42, P6, PT, R51, R4.reuse, RZ ;  /* 0x00000004332a7210 */ /* 0x080fe20007fde0ff */
[----:B------:R2:W5:Y:S01]  /*32c0*/  @P5 LDG.E.U16 R48, desc[UR16][R40.64] ;  /* 0x0000001028305981 */ /* 0x000562000c1e1500 */
[----:B------:R-:W-:Y:S01]  /*32d0*/  ISETP.GE.U32.AND P5, PT, R49, 0x7fffffd8, PT ;  /* 0x7fffffd83100780c */ /* 0x000fe20003fa6070 */
[C---:B------:R-:W-:Y:S01]  /*32e0*/  IMAD R99, R82.reuse, 0x38, RZ ;  /* 0x0000003852637824 */ /* 0x040fe200078e02ff */
[----:B------:R-:W-:Y:S01]  /*32f0*/  PRMT R49, RZ, 0x7610, R49 ;  /* 0x00007610ff317816 */ /* 0x000fe20000000031 */
[C---:B------:R-:W-:Y:S01]  /*3300*/  IMAD R105, R82.reuse, 0x3c, RZ ;  /* 0x0000003c52697824 */ /* 0x040fe200078e02ff */
[-C--:B------:R-:W-:Y:S01]  /*3310*/  LEA.HI.X.SX32 R43, R43, R5.reuse, 0x1, P6 ;  /* 0x000000052b2b7211 */ /* 0x080fe200030f0eff */
[----:B------:R-:W-:Y:S01]  /*3320*/  IMAD R69, R82, 0x1d, RZ ;  /* 0x0000001d52457824 */ /* 0x000fe200078e02ff */
[----:B-1----:R-:W-:Y:S01]  /*3330*/  IADD3 R6, P6, PT, R86, R4, RZ ;  /* 0x0000000456067210 */ /* 0x002fe20007fde0ff */
[----:B------:R-:W1:Y:S01]  /*3340*/  LDCU UR4, c[0x0][0x3b0] ;  /* 0x00007600ff0477ac */ /* 0x000e620008000800 */
[----:B--2---:R-:W-:Y:S01]  /*3350*/  SHF.R.U32.HI R40, RZ, 0xb, R68 ;  /* 0x0000000bff287819 */ /* 0x004fe20000011644 */
[----:B------:R2:W5:Y:S01]  /*3360*/  @P4 LDG.E.U16 R49, desc[UR16][R42.64] ;  /* 0x000000102a314981 */ /* 0x000562000c1e1500 */
[----:B------:R-:W-:Y:S01]  /*3370*/  PRMT R51, RZ, 0x7610, R51 ;  /* 0x00007610ff337816 */ /* 0x000fe20000000033 */
[----:B------:R-:W-:Y:S01]  /*3380*/  VIADD R52, R2, 0xfffffff6 ;  /* 0xfffffff602347836 */ /* 0x000fe20000000000 */
[----:B------:R-:W-:-:S02]  /*3390*/  LEA.HI.X.SX32 R7, R89, R5, 0x1, P6 ;  /* 0x0000000559077211 */ /* 0x000fc400030f0eff */
[----:B------:R-:W-:Y:S02]  /*33a0*/  LOP3.LUT P4, RZ, R40, 0x1, RZ, 0xc0, !PT ;  /* 0x0000000128ff7812 */ /* 0x000fe4000788c0ff */
[-C--:B------:R-:W-:Y:S01]  /*33b0*/  IADD3 R40, P6, PT, R55, R4.reuse, RZ ;  /* 0x0000000437287210 */ /* 0x080fe20007fde0ff */
[----:B------:R3:W5:Y:S01]  /*33c0*/  @!P1 LDG.E.U16 R51, desc[UR16][R6.64] ;  /* 0x0000001006339981 */ /* 0x000762000c1e1500 */
[----:B------:R-:W-:Y:S02]  /*33d0*/  PRMT R53, RZ, 0x7610, R53 ;  /* 0x00007610ff357816 */ /* 0x000fe40000000035 */
[-C--:B------:R-:W-:Y:S02]  /*33e0*/  LEA.HI.X.SX32 R41, R86, R5.reuse, 0x1, P6 ;  /* 0x0000000556297211 */ /* 0x080fe400030f0eff */
[----:B------:R-:W-:Y:S02]  /*33f0*/  ISETP.GE.U32.AND P1, PT, R52, 0x7fffffd7, PT ;  /* 0x7fffffd73400780c */ /* 0x000fe40003f26070 */
[----:B------:R-:W-:Y:S01]  /*3400*/  SHF.R.U32.HI R52, RZ, 0xa, R68 ;  /* 0x0000000aff347819 */ /* 0x000fe20000011644 */
[----:B------:R-:W5:Y:S01]  /*3410*/  @!P0 LDG.E.U16 R53, desc[UR16][R40.64] ;  /* 0x0000001028358981 */ /* 0x000f62000c1e1500 */
[----:B------:R-:W-:Y:S01]  /*3420*/  IADD3 R56, P6, PT, R57, R4, RZ ;  /* 0x0000000439387210 */ /* 0x000fe20007fde0ff */
[----:B--2---:R-:W-:Y:S01]  /*3430*/  IMAD R43, R82, 0x2a, RZ ;  /* 0x0000002a522b7824 */ /* 0x004fe200078e02ff */
[----:B------:R-:W-:Y:S01]  /*3440*/  LOP3.LUT P0, RZ, R52, 0x1, RZ, 0xc0, !PT ;  /* 0x0000000134ff7812 */ /* 0x000fe2000780c0ff */
[----:B---3--:R-:W-:Y:S01]  /*3450*/  IMAD R7, R82, 0x15, RZ ;  /* 0x0000001552077824 */ /* 0x008fe200078e02ff */
[----:B------:R-:W-:-:S02]  /*3460*/  LEA.HI.X.SX32 R57, R55, R5, 0x1, P6 ;  /* 0x0000000537397211 */ /* 0x000fc400030f0eff */
[----:B------:R-:W-:Y:S01]  /*3470*/  PRMT R52, RZ, 0x7610, R52 ;  /* 0x00007610ff347816 */ /* 0x000fe20000000034 */
[----:B------:R-:W-:Y:S01]  /*3480*/  VIADD R6, R2, 0xfffffff4 ;  /* 0xfffffff402067836 */ /* 0x000fe20000000000 */
[-C--:B------:R-:W-:Y:S02]  /*3490*/  IADD3 R42, P6, PT, R43, R4.reuse, RZ ;  /* 0x000000042b2a7210 */ /* 0x080fe40007fde0ff */
[----:B------:R-:W-:Y:S02]  /*34a0*/  PRMT R55, RZ, 0x7610, R55 ;  /* 0x00007610ff377816 */ /* 0x000fe40000000037 */
[----:B------:R-:W-:Y:S01]  /*34b0*/  LEA.HI.X.SX32 R43, R7, R5, 0x1, P6 ;  /* 0x00000005072b7211 */ /* 0x000fe200030f0eff */
[----:B------:R2:W5:Y:S01]  /*34c0*/  @P4 LDG.E.U16 R52, desc[UR16][R56.64] ;  /* 0x0000001038344981 */ /* 0x000562000c1e1500 */
[----:B------:R-:W-:Y:S02]  /*34d0*/  ISETP.GE.U32.AND P4, PT, R6, 0x7fffffd5, PT ;  /* 0x7fffffd50600780c */ /* 0x000fe40003f86070 */
[----:B------:R-:W-:Y:S01]  /*34e0*/  SHF.R.U32.HI R7, RZ, 0x9, R68 ;  /* 0x00000009ff077819 */ /* 0x000fe20000011644 */
[----:B------:R-:W5:Y:S01]  /*34f0*/  @P0 LDG.E.U16 R55, desc[UR16][R42.64] ;  /* 0x000000102a370981 */ /* 0x000f62000c1e1500 */
[----:B------:R-:W-:-:S02]  /*3500*/  LEA R6, P6, R82, R4, 0x4 ;  /* 0x0000000452067211 */ /* 0x000fc400078c20ff */
[----:B------:R-:W-:Y:S02]  /*3510*/  LOP3.LUT P0, RZ, R7, 0x1, RZ, 0xc0, !PT ;  /* 0x0000000107ff7812 */ /* 0x000fe4000780c0ff */
[-C--:B------:R-:W-:Y:S02]  /*3520*/  LEA.HI.X.SX32 R7, R90, R5.reuse, 0x1, P6 ;  /* 0x000000055a077211 */ /* 0x080fe400030f0eff */
[----:B--2---:R-:W-:Y:S02]  /*3530*/  PRMT R56, RZ, 0x7610, R56 ;  /* 0x00007610ff387816 */ /* 0x004fe40000000038 */
[----:B------:R-:W-:Y:S02]  /*3540*/  SHF.R.U32.HI R40, RZ, 0x8, R68 ;  /* 0x00000008ff287819 */ /* 0x000fe40000011644 */
[-C--:B------:R-:W-:Y:S02]  /*3550*/  IADD3 R60, P6, PT, R61, R4.reuse, RZ ;  /* 0x000000043d3c7210 */ /* 0x080fe40007fde0ff */
[----:B------:R2:W5:Y:S01]  /*3560*/  @!P5 LDG.E.U16 R56, desc[UR16][R6.64] ;  /* 0x000000100638d981 */ /* 0x000562000c1e1500 */
[----:B------:R-:W-:Y:S01]  /*3570*/  LOP3.LUT P5, RZ, R40, 0x1, RZ, 0xc0, !PT ;  /* 0x0000000128ff7812 */ /* 0x000fe200078ac0ff */
[----:B------:R-:W-:Y:S01]  /*3580*/  IMAD R41, R82, 0x17, RZ ;  /* 0x0000001752297824 */ /* 0x000fe200078e02ff */
[----:B------:R-:W-:Y:S01]  /*3590*/  LEA.HI.X.SX32 R61, R65, R5, 0x1, P6 ;  /* 0x00000005413d7211 */ /* 0x000fe200030f0eff */
[----:B------:R-:W-:Y:S01]  /*35a0*/  VIADD R40, R2, 0xfffffffc ;  /* 0xfffffffc02287836 */ /* 0x000fe20000000000 */
[----:B------:R-:W-:-:S02]  /*35b0*/  IADD3 R62, P6, PT, R63, R4, RZ ;  /* 0x000000043f3e7210 */ /* 0x000fc40007fde0ff */
[----:B------:R-:W-:Y:S01]  /*35c0*/  PRMT R57, RZ, 0x7610, R57 ;  /* 0x00007610ff397816 */ /* 0x000fe20000000039 */
[----:B------:R3:W5:Y:S01]  /*35d0*/  @P0 LDG.E.U16 R54, desc[UR16][R60.64] ;  /* 0x000000103c360981 */ /* 0x000762000c1e1500 */
[-C--:B------:R-:W-:Y:S01]  /*35e0*/  LEA.HI.X.SX32 R63, R41, R5.reuse, 0x1, P6 ;  /* 0x00000005293f7211 */ /* 0x080fe200030f0eff */
[----:B--2---:R-:W-:Y:S01]  /*35f0*/  VIADD R6, R2, 0xfffffff9 ;  /* 0xfffffff902067836 */ /* 0x004fe20000000000 */
[----:B------:R-:W-:Y:S02]  /*3600*/  ISETP.GE.U32.AND P0, PT, R40, 0x7fffffdd, PT ;  /* 0x7fffffdd2800780c */ /* 0x000fe40003f06070 */
[----:B------:R-:W-:Y:S01]  /*3610*/  IADD3 R40, P6, PT, R59, R4, RZ ;  /* 0x000000043b287210 */ /* 0x000fe20007fde0ff */
[----:B------:R-:W5:Y:S01]  /*3620*/  @P5 LDG.E.U16 R57, desc[UR16][R62.64] ;  /* 0x000000103e395981 */ /* 0x000f62000c1e1500 */
[----:B------:R-:W-:Y:S02]  /*3630*/  PRMT R59, RZ, 0x7610, R59 ;  /* 0x00007610ff3b7816 */ /* 0x000fe4000000003b */
[----:B------:R-:W-:-:S02]  /*3640*/  LEA.HI.X.SX32 R41, R91, R5, 0x1, P6 ;  /* 0x000000055b297211 */ /* 0x000fc400030f0eff */
[----:B------:R-:W-:Y:S01]  /*3650*/  ISETP.GE.U32.AND P5, PT, R6, 0x7fffffda, PT ;  /* 0x7fffffda0600780c */ /* 0x000fe20003fa6070 */
[----:B------:R-:W-:Y:S01]  /*3660*/  VIADD R6, R2, 0xfffffff3 ;  /* 0xfffffff302067836 */ /* 0x000fe20000000000 */
[-C--:B------:R-:W-:Y:S01]  /*3670*/  IADD3 R42, P6, PT, R65, R4.reuse, RZ ;  /* 0x00000004412a7210 */ /* 0x080fe20007fde0ff */
[----:B------:R2:W5:Y:S03]  /*3680*/  @!P1 LDG.E.U16 R59, desc[UR16][R40.64] ;  /* 0x00000010283b9981 */ /* 0x000566000c1e1500 */
[-C--:B------:R-:W-:Y:S02]  /*3690*/  LEA.HI.X.SX32 R43, R92, R5.reuse, 0x1, P6 ;  /* 0x000000055c2b7211 */ /* 0x080fe400030f0eff */
[----:B------:R-:W-:Y:S02]  /*36a0*/  ISETP.GE.U32.AND P1, PT, R6, 0x7fffffd4, PT ;  /* 0x7fffffd40600780c */ /* 0x000fe40003f26070 */
[----:B------:R-:W-:Y:S01]  /*36b0*/  IADD3 R6, P6, PT, R93, R4, RZ ;  /* 0x000000045d067210 */ /* 0x000fe20007fde0ff */
[----:B---3--:R-:W-:Y:S01]  /*36c0*/  VIADD R60, R2, 0xfffffff8 ;  /* 0xfffffff8023c7836 */ /* 0x008fe20000000000 */
[----:B------:R3:W5:Y:S02]  /*36d0*/  @!P4 LDG.E.U16 R58, desc[UR16][R42.64] ;  /* 0x000000102a3ac981 */ /* 0x000764000c1e1500 */
[----:B------:R-:W-:-:S02]  /*36e0*/  LEA.HI.X.SX32 R7, R94, R5, 0x1, P6 ;  /* 0x000000055e077211 */ /* 0x000fc400030f0eff */
[----:B--2---:R-:W-:Y:S01]  /*36f0*/  SHF.R.U32.HI R41, RZ, 0x7, R68 ;  /* 0x00000007ff297819 */ /* 0x004fe20000011644 */
[----:B------:R-:W-:Y:S01]  /*3700*/  IMAD R61, R82, 0x18, RZ ;  /* 0x00000018523d7824 */ /* 0x000fe200078e02ff */
[-C--:B------:R-:W-:Y:S01]  /*3710*/  IADD3 R40, P6, PT, R95, R4.reuse, RZ ;  /* 0x000000045f287210 */ /* 0x080fe20007fde0ff */
[----:B------:R2:W5:Y:S01]  /*3720*/  @!P0 LDG.E.U16 R73, desc[UR16][R6.64] ;  /* 0x0000001006498981 */ /* 0x000562000c1e1500 */
[----:B------:R-:W-:Y:S02]  /*3730*/  LOP3.LUT P0, RZ, R41, 0x1, RZ, 0xc0, !PT ;  /* 0x0000000129ff7812 */ /* 0x000fe4000780c0ff */
[----:B------:R-:W-:Y:S01]  /*3740*/  ISETP.GE.U32.AND P4, PT, R60, 0x7fffffd9, PT ;  /* 0x7fffffd93c00780c */ /* 0x000fe20003f86070 */
[----:B------:R-:W-:Y:S01]  /*3750*/  VIADD R60, R2, 0xfffffff2 ;  /* 0xfffffff2023c7836 */ /* 0x000fe20000000000 */
[----:B------:R-:W-:Y:S01]  /*3760*/  LEA.HI.X.SX32 R41, R93, R5, 0x1, P6 ;  /* 0x000000055d297211 */ /* 0x000fe200030f0eff */
[----:B------:R-:W-:Y:S01]  /*3770*/  IMAD R63, R82, 0x30, RZ ;  /* 0x00000030523f7824 */ /* 0x000fe200078e02ff */
[----:B---3--:R-:W-:-:S03]  /*3780*/  IADD3 R42, P6, PT, R61, R4, RZ ;  /* 0x000000043d2a7210 */ /* 0x008fc60007fde0ff */
[----:B------:R-:W5:Y:S01]  /*3790*/  @!P5 LDG.E.U16 R72, desc[UR16][R40.64] ;  /* 0x000000102848d981 */ /* 0x000f62000c1e1500 */
[-C--:B------:R-:W-:Y:S02]  /*37a0*/  LEA.HI.X.SX32 R43, R95, R5.reuse, 0x1, P6 ;  /* 0x000000055f2b7211 */ /* 0x080fe400030f0eff */
[----:B------:R-:W-:Y:S01]  /*37b0*/  ISETP.GE.U32.AND P5, PT, R60, 0x7fffffd3, PT ;  /* 0x7fffffd33c00780c */ /* 0x000fe20003fa6070 */
[C---:B--2---:R-:W-:Y:S01]  /*37c0*/  VIADD R6, R2.reuse, 0xfffffff1 ;  /* 0xfffffff102067836 */ /* 0x044fe20000000000 */
[----:B------:R-:W-:Y:S01]  /*37d0*/  IADD3 R60, P6, PT, R63, R4, RZ ;  /* 0x000000043f3c7210 */ /* 0x000fe20007fde0ff */
[----:B------:R2:W5:Y:S01]  /*37e0*/  @!P1 LDG.E.U16 R74, desc[UR16][R42.64] ;  /* 0x000000102a4a9981 */ /* 0x000562000c1e1500 */
[----:B------:R-:W-:Y:S02]  /*37f0*/  VIADD R7, R2, 0xffffffff ;  /* 0xffffffff02077836 */ /* 0x000fe40000000000 */
[----:B------:R-:W-:Y:S02]  /*3800*/  LEA.HI.X.SX32 R61, R61, R5, 0x1, P6 ;  /* 0x000000053d3d7211 */ /* 0x000fe400030f0eff */
[----:B------:R-:W-:-:S02]  /*3810*/  ISETP.GE.U32.AND P1, PT, R6, 0x7fffffd2, PT ;  /* 0x7fffffd20600780c */ /* 0x000fc40003f26070 */
[-C--:B------:R-:W-:Y:S01]  /*3820*/  IADD3 R6, P6, PT, R96, R4.reuse, RZ ;  /* 0x0000000460067210 */ /* 0x080fe20007fde0ff */
[----:B------:R3:W5:Y:S01]  /*3830*/  @P0 LDG.E.U16 R78, desc[UR16][R60.64] ;  /* 0x000000103c4e0981 */ /* 0x000762000c1e1500 */
[----:B------:R-:W-:Y:S01]  /*3840*/  ISETP.GE.U32.AND P0, PT, R7, 0x7fffffe0, PT ;  /* 0x7fffffe00700780c */ /* 0x000fe20003f06070 */
[C---:B------:R-:W-:Y:S01]  /*3850*/  IMAD R63, R82.reuse, 0x1a, RZ ;  /* 0x0000001a523f7824 */ /* 0x040fe200078e02ff */
[-C--:B------:R-:W-:Y:S02]  /*3860*/  LEA.HI.X.SX32 R7, R97, R5.reuse, 0x1, P6 ;  /* 0x0000000561077211 */ /* 0x080fe400030f0eff */
[----:B--2---:R-:W-:Y:S02]  /*3870*/  SHF.R.U32.HI R43, RZ, 0x6, R68 ;  /* 0x00000006ff2b7819 */ /* 0x004fe40000011644 */
[-C--:B------:R-:W-:Y:S01]  /*3880*/  IADD3 R40, P6, PT, R63, R4.reuse, RZ ;  /* 0x000000043f287210 */ /* 0x080fe20007fde0ff */
[----:B------:R2:W5:Y:S01]  /*3890*/  @!P4 LDG.E.U16 R75, desc[UR16][R6.64] ;  /* 0x00000010064bc981 */ /* 0x000562000c1e1500 */
[----:B------:R-:W-:Y:S01]  /*38a0*/  IADD3 R42, P4, PT, R67, R4, RZ ;  /* 0x00000004432a7210 */ /* 0x000fe20007f9e0ff */
[----:B---3--:R-:W-:Y:S01]  /*38b0*/  IMAD R61, R82, 0x32, RZ ;  /* 0x00000032523d7824 */ /* 0x008fe200078e02ff */
[----:B------:R-:W-:-:S02]  /*38c0*/  LEA.HI.X.SX32 R41, R98, R5, 0x1, P6 ;  /* 0x0000000562297211 */ /* 0x000fc400030f0eff */
[----:B------:R-:W-:Y:S02]  /*38d0*/  LOP3.LUT P6, RZ, R43, 0x1, RZ, 0xc0, !PT ;  /* 0x000000012bff7812 */ /* 0x000fe400078cc0ff */
[----:B------:R-:W-:Y:S01]  /*38e0*/  SHF.R.U32.HI R60, RZ, 0x5, R68 ;  /* 0x00000005ff3c7819 */ /* 0x000fe20000011644 */
[----:B------:R3:W5:Y:S01]  /*38f0*/  @!P5 LDG.E.U16 R77, desc[UR16][R40.64] ;  /* 0x00000010284dd981 */ /* 0x000762000c1e1500 */
[-C--:B------:R-:W-:Y:S01]  /*3900*/  LEA.HI.X.SX32 R43, R96, R5.reuse, 0x1, P4 ;  /* 0x00000005602b7211 */ /* 0x080fe200020f0eff */
[----:B--2---:R-:W-:Y:S01]  /*3910*/  IMAD R7, R82, 0x19, RZ ;  /* 0x0000001952077824 */ /* 0x004fe200078e02ff */
[----:B------:R-:W-:Y:S02]  /*3920*/  LOP3.LUT P4, RZ, R60, 0x1, RZ, 0xc0, !PT ;  /* 0x000000013cff7812 */ /* 0x000fe4000788c0ff */
[-C--:B------:R-:W-:Y:S01]  /*3930*/  IADD3 R60, P5, PT, R61, R4.reuse, RZ ;  /* 0x000000043d3c7210 */ /* 0x080fe20007fbe0ff */
[----:B------:R2:W5:Y:S01]  /*3940*/  @!P1 LDG.E.U16 R76, desc[UR16][R42.64] ;  /* 0x000000102a4c9981 */ /* 0x000562000c1e1500 */
[-C--:B------:R-:W-:Y:S01]  /*3950*/  IADD3 R62, P1, PT, R79, R4.reuse, RZ ;  /* 0x000000044f3e7210 */ /* 0x080fe20007f3e0ff */
[C---:B------:R-:W-:Y:S01]  /*3960*/  IMAD R65, R82.reuse, 0x1b, RZ ;  /* 0x0000001b52417824 */ /* 0x040fe200078e02ff */
[----:B------:R-:W-:Y:S01]  /*3970*/  LEA.HI.X.SX32 R61, R7, R5, 0x1, P5 ;  /* 0x00000005073d7211 */ /* 0x000fe200028f0eff */
[----:B---3--:R-:W-:Y:S01]  /*3980*/  IMAD R41, R82, 0x3a, RZ ;  /* 0x0000003a52297824 */ /* 0x008fe200078e02ff */
[----:B------:R-:W-:-:S02]  /*3990*/  IADD3 R64, P5, PT, R81, R4, RZ ;  /* 0x0000000451407210 */ /* 0x000fc40007fbe0ff */
[-C--:B------:R-:W-:Y:S02]  /*39a0*/  LEA.HI.X.SX32 R63, R63, R5.reuse, 0x1, P1 ;  /* 0x000000053f3f7211 */ /* 0x080fe400008f0eff */
[-C--:B------:R-:W-:Y:S02]  /*39b0*/  IADD3 R66, P1, PT, R99, R4.reuse, RZ ;  /* 0x0000000463427210 */ /* 0x080fe40007f3e0ff */
[-C--:B------:R-:W-:Y:S02]  /*39c0*/  LEA.HI.X.SX32 R65, R65, R5.reuse, 0x1, P5 ;  /* 0x0000000541417211 */ /* 0x080fe400028f0eff */
[----:B------:R-:W-:Y:S01]  /*39d0*/  IADD3 R6, P5, PT, R41, R4, RZ ;  /* 0x0000000429067210 */ /* 0x000fe20007fbe0ff */
[----:B------:R-:W-:Y:S01]  /*39e0*/  IMAD R79, R82, 0x3e, RZ ;  /* 0x0000003e524f7824 */ /* 0x000fe200078e02ff */
[----:B------:R-:W-:Y:S02]  /*39f0*/  SHF.R.U32.HI R41, RZ, 0x4, R68 ;  /* 0x00000004ff297819 */ /* 0x000fe40000011644 */
[----:B------:R-:W-:-:S02]  /*3a00*/  LEA.HI.X.SX32 R67, R67, R5, 0x1, P1 ;  /* 0x0000000543437211 */ /* 0x000fc400008f0eff */
[-C--:B------:R-:W-:Y:S02]  /*3a10*/  IADD3 R40, P1, PT, R105, R4.reuse, RZ ;  /* 0x0000000469287210 */ /* 0x080fe40007f3e0ff */
[-C--:B------:R-:W-:Y:S01]  /*3a20*/  LEA.HI.X.SX32 R7, R69, R5.reuse, 0x1, P5 ;  /* 0x0000000545077211 */ /* 0x080fe200028f0eff */
[----:B--2---:R-:W-:Y:S01]  /*3a30*/  IMAD R43, R82, 0x1f, RZ ;  /* 0x0000001f522b7824 */ /* 0x004fe200078e02ff */
[----:B------:R-:W-:Y:S02]  /*3a40*/  LOP3.LUT P5, RZ, R41, 0x1, RZ, 0xc0, !PT ;  /* 0x0000000129ff7812 */ /* 0x000fe400078ac0ff */
[----:B------:R-:W-:Y:S02]  /*3a50*/  LEA.HI.X.SX32 R41, R71, R5, 0x1, P1 ;  /* 0x0000000547297211 */ /* 0x000fe400008f0eff */
[----:B------:R-:W-:Y:S02]  /*3a60*/  IADD3 R42, P1, PT, R79, R4, RZ ;  /* 0x000000044f2a7210 */ /* 0x000fe40007f3e0ff */
[----:B------:R-:W-:-:S02]  /*3a70*/  SHF.R.U32.HI R69, RZ, 0x3, R68 ;  /* 0x00000003ff457819 */ /* 0x000fc40000011644 */
[----:B------:R-:W-:Y:S02]  /*3a80*/  PRMT R70, RZ, 0x7610, R70 ;  /* 0x00007610ff467816 */ /* 0x000fe40000000046 */
[----:B------:R-:W-:Y:S02]  /*3a90*/  LEA.HI.X.SX32 R43, R43, R5, 0x1, P1 ;  /* 0x000000052b2b7211 */ /* 0x000fe400008f0eff */
[----:B------:R-:W-:Y:S02]  /*3aa0*/  LOP3.LUT P1, RZ, R69, 0x1, RZ, 0xc0, !PT ;  /* 0x0000000145ff7812 */ /* 0x000fe4000782c0ff */
[----:B------:R-:W-:Y:S01]  /*3ab0*/  PRMT R69, RZ, 0x7610, R69 ;  /* 0x00007610ff457816 */ /* 0x000fe20000000045 */
[----:B------:R-:W5:Y:S01]  /*3ac0*/  @!P0 LDG.E.U16 R70, desc[UR16][R4.64] ;  /* 0x0000001004468981 */ /* 0x000f62000c1e1500 */
[----:B------:R-:W-:Y:S02]  /*3ad0*/  SHF.R.U32.HI R71, RZ, 0x2, R68 ;  /* 0x00000002ff477819 */ /* 0x000fe40000011644 */
[----:B------:R-:W-:-:S02]  /*3ae0*/  LOP3.LUT R99, R101, 0x1f, RZ, 0xc0, !PT ;  /* 0x0000001f65637812 */ /* 0x000fc400078ec0ff */
[----:B------:R-:W-:Y:S01]  /*3af0*/  SHF.R.U32.HI R68, RZ, 0x1, R68 ;  /* 0x00000001ff447819 */ /* 0x000fe20000011644 */
[----:B------:R-:W5:Y:S01]  /*3b00*/  @P6 LDG.E.U16 R69, desc[UR16][R60.64] ;  /* 0x000000103c456981 */ /* 0x000f62000c1e1500 */
[----:B------:R-:W-:Y:S02]  /*3b10*/  LOP3.LUT P0, RZ, R71, 0x1, RZ, 0xc0, !PT ;  /* 0x0000000147ff7812 */ /* 0x000fe4000780c0ff */
[----:B------:R-:W-:Y:S02]  /*3b20*/  PRMT R71, RZ, 0x7610, R71 ;  /* 0x00007610ff477816 */ /* 0x000fe40000000047 */
[----:B------:R-:W-:Y:S01]  /*3b30*/  LOP3.LUT P6, RZ, R68, 0x1, RZ, 0xc0, !PT ;  /* 0x0000000144ff7812 */ /* 0x000fe200078cc0ff */
[----:B------:R-:W-:Y:S01]  /*3b40*/  IMAD R68, R99, R83, RZ ;  /* 0x0000005363447224 */ /* 0x000fe200078e02ff */
[----:B------:R-:W-:Y:S01]  /*3b50*/  PRMT R79, RZ, 0x7610, R79 ;  /* 0x00007610ff4f7816 */ /* 0x000fe2000000004f */
[----:B-1----:R-:W-:Y:S01]  /*3b60*/  IMAD R22, R22, UR4, RZ ;  /* 0x0000000416167c24 */ /* 0x002fe2000f8e02ff */
[----:B------:R-:W5:Y:S02]  /*3b70*/  @P4 LDG.E.U16 R71, desc[UR16][R62.64] ;  /* 0x000000103e474981 */ /* 0x000f64000c1e1500 */
[----:B------:R-:W-:Y:S01]  /*3b80*/  LEA R105, P4, R68, UR14, 0x1 ;  /* 0x0000000e44697c11 */ /* 0x000fe2000f8808ff */
[----:B------:R-:W-:Y:S01]  /*3b90*/  IMAD R28, R28, UR4, RZ ;  /* 0x000000041c1c7c24 */ /* 0x000fe2000f8e02ff */
[----:B------:R-:W-:Y:S01]  /*3ba0*/  PRMT R80, RZ, 0x7610, R80 ;  /* 0x00007610ff507816 */ /* 0x000fe20000000050 */
[----:B------:R1:W5:Y:S01]  /*3bb0*/  @P1 LDG.E.U16 R79, desc[UR16][R66.64] ;  /* 0x00000010424f1981 */ /* 0x000362000c1e1500 */
[----:B------:R-:W-:Y:S01]  /*3bc0*/  LEA.HI.X.SX32 R122, R68, UR15, 0x1, P4 ;  /* 0x0000000f447a7c11 */ /* 0x000fe2000a0f0eff */
[----:B------:R-:W-:Y:S01]  /*3bd0*/  IMAD R26, R26, UR4, RZ ;  /* 0x000000041a1a7c24 */ /* 0x000fe2000f8e02ff */
[CC--:B------:R-:W-:Y:S01]  /*3be0*/  LEA R152, P1, R22.reuse, R105.reuse, 0x1 ;  /* 0x0000006916987211 */ /* 0x0c0fe200078208ff */
[----:B------:R-:W-:Y:S01]  /*3bf0*/  IMAD R33, R33, UR4, RZ ;  /* 0x0000000421217c24 */ /* 0x000fe2000f8e02ff */
[----:B------:R2:W5:Y:S02]  /*3c00*/  @P5 LDG.E.U16 R80, desc[UR16][R64.64] ;  /* 0x0000001040505981 */ /* 0x000564000c1e1500 */
[----:B------:R-:W-:Y:S01]  /*3c10*/  LEA.HI.X.SX32 R161, R22, R122, 0x1, P1 ;  /* 0x0000007a16a17211 */ /* 0x000fe200008f0eff */
[----:B------:R-:W-:Y:S01]  /*3c20*/  IMAD R32, R32, UR4, RZ ;  /* 0x0000000420207c24 */ /* 0x000fe2000f8e02ff */
[----:B------:R-:W-:-:S02]  /*3c30*/  LEA R146, P1, R28, R105, 0x1 ;  /* 0x000000691c927211 */ /* 0x000fc400078208ff */
[-C--:B------:R-:W-:Y:S01]  /*3c40*/  LEA R148, P5, R26, R105.reuse, 0x1 ;  /* 0x000000691a947211 */ /* 0x080fe200078a08ff */
[----:B------:R-:W-:Y:S01]  /*3c50*/  IMAD R38, R38, UR4, RZ ;  /* 0x0000000426267c24 */ /* 0x000fe2000f8e02ff */
[-C--:B------:R-:W-:Y:S01]  /*3c60*/  LEA.HI.X.SX32 R155, R28, R122.reuse, 0x1, P1 ;  /* 0x0000007a1c9b7211 */ /* 0x080fe200008f0eff */
[----:B------:R-:W-:Y:S01]  /*3c70*/  IMAD R36, R36, UR4, RZ ;  /* 0x0000000424247c24 */ /* 0x000fe2000f8e02ff */
[-C--:B------:R-:W-:Y:S02]  /*3c80*/  LEA.HI.X.SX32 R157, R26, R122.reuse, 0x1, P5 ;  /* 0x0000007a1a9d7211 */ /* 0x080fe400028f0eff */
[CC--:B-1----:R-:W-:Y:S02]  /*3c90*/  LEA R66, P1, R33.reuse, R105.reuse, 0x1 ;  /* 0x0000006921427211 */ /* 0x0c2fe400078208ff */
[----:B------:R-:W-:Y:S01]  /*3ca0*/  LEA R68, P5, R32, R105, 0x1 ;  /* 0x0000006920447211 */ /* 0x000fe200078a08ff */
[----:B------:R-:W-:Y:S01]  /*3cb0*/  IMAD R16, R16, UR4, RZ ;  /* 0x0000000410107c24 */ /* 0x000fe2000f8e02ff */
[-C--:B------:R-:W-:Y:S01]  /*3cc0*/  LEA.HI.X.SX32 R67, R33, R122.reuse, 0x1, P1 ;  /* 0x0000007a21437211 */ /* 0x080fe200008f0eff */
[----:B------:R-:W-:Y:S01]  /*3cd0*/  IMAD R11, R11, UR4, RZ ;  /* 0x000000040b0b7c24 */ /* 0x000fe2000f8e02ff */
[----:B------:R-:W-:-:S02]  /*3ce0*/  LEA.HI.X.SX32 R151, R32, R122, 0x1, P5 ;  /* 0x0000007a20977211 */ /* 0x000fc400028f0eff */
[-C--:B------:R-:W-:Y:S02]  /*3cf0*/  LEA R60, P1, R38, R105.reuse, 0x1 ;  /* 0x00000069263c7211 */ /* 0x080fe400078208ff */
[-C--:B------:R-:W-:Y:S01]  /*3d00*/  LEA R62, P5, R36, R105.reuse, 0x1 ;  /* 0x00000069243e7211 */ /* 0x080fe200078a08ff */
[----:B------:R-:W-:Y:S01]  /*3d10*/  IMAD R8, R8, UR4, RZ ;  /* 0x0000000408087c24 */ /* 0x000fe2000f8e02ff */
[-C--:B------:R-:W-:Y:S01]  /*3d20*/  LEA.HI.X.SX32 R61, R38, R122.reuse, 0x1, P1 ;  /* 0x0000007a263d7211 */ /* 0x080fe200008f0eff */
[----:B------:R-:W-:Y:S01]  /*3d30*/  IMAD R12, R12, UR4, RZ ;  /* 0x000000040c0c7c24 */ /* 0x000fe2000f8e02ff */
[-C--:B------:R-:W-:Y:S01]  /*3d40*/  LEA.HI.X.SX32 R63, R36, R122.reuse, 0x1, P5 ;  /* 0x0000007a243f7211 */ /* 0x080fe200028f0eff */
[----:B------:R-:W-:Y:S01]  /*3d50*/  IMAD R20, R20, UR4, RZ ;  /* 0x0000000414147c24 */ /* 0x000fe2000f8e02ff */
[-C--:B------:R-:W-:Y:S02]  /*3d60*/  LEA R138, P1, R16, R105.reuse, 0x1 ;  /* 0x00000069108a7211 */ /* 0x080fe400078208ff */
[-C--:B------:R-:W-:Y:S01]  /*3d70*/  LEA R140, P5, R11, R105.reuse, 0x1 ;  /* 0x000000690b8c7211 */ /* 0x080fe200078a08ff */
[----:B------:R-:W-:Y:S01]  /*3d80*/  IMAD R24, R24, UR4, RZ ;  /* 0x0000000418187c24 */ /* 0x000fe2000f8e02ff */
[-C--:B------:R-:W-:Y:S01]  /*3d90*/  LEA.HI.X.SX32 R145, R16, R122.reuse, 0x1, P1 ;  /* 0x0000007a10917211 */ /* 0x080fe200008f0eff */
[----:B------:R-:W-:Y:S01]  /*3da0*/  IMAD R29, R29, UR4, RZ ;  /* 0x000000041d1d7c24 */ /* 0x000fe2000f8e02ff */
[----:B------:R-:W-:Y:S01]  /*3db0*/  LEA R154, P4, R8, R105, 0x1 ;  /* 0x00000069089a7211 */ /* 0x000fe200078808ff */
        /* <DEDUP_REMOVED lines=9> */
[----:B------:R-:W-:Y:S02]  /*3e50*/  LEA R150, P4, R24, R105, 0x1 ;  /* 0x0000006918967211 */ /* 0x000fe400078808ff */
[----:B------:R-:W-:-:S02]  /*3e60*/  LEA.HI.X.SX32 R141, R20, R122, 0x1, P5 ;  /* 0x0000007a148d7211 */ /* 0x000fc400028f0eff */
[-C--:B------:R-:W-:Y:S02]  /*3e70*/  LEA R126, P1, R29, R105.reuse, 0x1 ;  /* 0x000000691d7e7211 */ /* 0x080fe400078208ff */
[-C--:B------:R-:W-:Y:S01]  /*3e80*/  LEA R128, P5, R19, R105.reuse, 0x1 ;  /* 0x0000006913807211 */ /* 0x080fe200078a08ff */
[----:B------:R-:W-:Y:S01]  /*3e90*/  IMAD R10, R10, UR4, RZ ;  /* 0x000000040a0a7c24 */ /* 0x000fe2000f8e02ff */
[-C--:B------:R-:W-:Y:S02]  /*3ea0*/  LEA.HI.X.SX32 R159, R24, R122.reuse, 0x1, P4 ;  /* 0x0000007a189f7211 */ /* 0x080fe400020f0eff */
        /* <DEDUP_REMOVED lines=10> */
[----:B------:R-:W-:Y:S02]  /*3f50*/  LEA.HI.X.SX32 R129, R27, R122, 0x1, P5 ;  /* 0x0000007a1b817211 */ /* 0x000fe400028f0eff */
[----:B------:R-:W-:-:S02]  /*3f60*/  LEA R30, P1, R10, R105, 0x1 ;  /* 0x000000690a1e7211 */ /* 0x000fc400078208ff */
[-C--:B------:R-:W-:Y:S01]  /*3f70*/  LEA R32, P5, R37, R105.reuse, 0x1 ;  /* 0x0000006925207211 */ /* 0x080fe200078a08ff */
[----:B------:R-:W-:Y:S01]  /*3f80*/  IMAD R21, R21, UR4, RZ ;  /* 0x0000000415157c24 */ /* 0x000fe2000f8e02ff */
[-C--:B------:R-:W-:Y:S01]  /*3f90*/  LEA.HI.X.SX32 R31, R10, R122.reuse, 0x1, P1 ;  /* 0x0000007a0a1f7211 */ /* 0x080fe200008f0eff */
[----:B------:R-:W-:Y:S01]  /*3fa0*/  VIADD R100, R2, 0x1f ;  /* 0x0000001f02647836 */ /* 0x000fe20000000000 */
[-C--:B------:R-:W-:Y:S02]  /*3fb0*/  LEA.HI.X.SX32 R33, R37, R122.reuse, 0x1, P5 ;  /* 0x0000007a25217211 */ /* 0x080fe400028f0eff */
[CC--:B------:R-:W-:Y:S02]  /*3fc0*/  LEA R24, P1, R17.reuse, R105.reuse, 0x1 ;  /* 0x0000006911187211 */ /* 0x0c0fe400078208ff */
[----:B------:R-:W-:Y:S02]  /*3fd0*/  LEA R26, P5, R14, R105, 0x1 ;  /* 0x000000690e1a7211 */ /* 0x000fe400078a08ff */
[----:B------:R-:W-:-:S02]  /*3fe0*/  LEA.HI.X.SX32 R117, R17, R122, 0x1, P1 ;  /* 0x0000007a11757211 */ /* 0x000fc400008f0eff */
[-C--:B------:R-:W-:Y:S02]  /*3ff0*/  LEA.HI.X.SX32 R27, R14, R122.reuse, 0x1, P5 ;  /* 0x0000007a0e1b7211 */ /* 0x080fe400028f0eff */
[C---:B------:R-:W-:Y:S02]  /*4000*/  LEA R20, P1, R21.reuse, R105, 0x1 ;  /* 0x0000006915147211 */ /* 0x040fe400078208ff */
[----:B------:R-:W-:Y:S02]  /*4010*/  ISETP.GT.AND P5, PT, R100, 0x1f, PT ;  /* 0x0000001f6400780c */ /* 0x000fe40003fa4270 */
[----:B------:R-:W-:Y:S02]  /*4020*/  LEA.HI.X.SX32 R21, R21, R122, 0x1, P1 ;  /* 0x0000007a15157211 */ /* 0x000fe400008f0eff */
[----:B------:R-:W-:Y:S02]  /*4030*/  ISETP.LT.AND P1, PT, R99, R2, P5 ;  /* 0x000000026300720c */ /* 0x000fe40002f21270 */
[----:B------:R-:W-:-:S02]  /*4040*/  PRMT R106, RZ, 0x7610, R106 ;  /* 0x00007610ff6a7816 */ /* 0x000fc4000000006a */
[----:B------:R-:W-:Y:S02]  /*4050*/  PRMT R19, RZ, 0x7610, R19 ;  /* 0x00007610ff137816 */ /* 0x000fe40000000013 */
[----:B------:R-:W-:Y:S02]  /*4060*/  PRMT R2, RZ, 0x7610, R2 ;  /* 0x00007610ff027816 */ /* 0x000fe40000000002 */
[----:B------:R0:W5:Y:S04]  /*4070*/  @P0 LDG.E.U16 R106, desc[UR16][R6.64] ;  /* 0x00000010066a0981 */ /* 0x000168000c1e1500 */
[----:B------:R0:W5:Y:S04]  /*4080*/  @P6 LDG.E.U16 R19, desc[UR16][R40.64] ;  /* 0x0000001028136981 */ /* 0x000168000c1e1500 */
[----:B------:R0:W5:Y:S01]  /*4090*/  @!P3 LDG.E.U16 R2, desc[UR16][R42.64] ;  /* 0x000000102a02b981 */ /* 0x000162000c1e1500 */
[----:B------:R-:W-:-:S02]  /*40a0*/  IMAD R35, R35, UR4, RZ ;  /* 0x0000000423237c24 */ /* 0x000fc4000f8e02ff */
[----:B------:R-:W-:-:S03]  /*40b0*/  IMAD R9, R9, UR4, RZ ;  /* 0x0000000409097c24 */ /* 0x000fc6000f8e02ff */
[----:B--2---:R-:W-:Y:S01]  /*40c0*/  LEA R64, P4, R35, R105, 0x1 ;  /* 0x0000006923407211 */ /* 0x004fe200078808ff */
[----:B------:R-:W-:-:S03]  /*40d0*/  IMAD R18, R18, UR4, RZ ;  /* 0x0000000412127c24 */ /* 0x000fc6000f8e02ff */
[----:B------:R-:W-:Y:S02]  /*40e0*/  LEA.HI.X.SX32 R65, R35, R122, 0x1, P4 ;  /* 0x0000007a23417211 */ /* 0x000fe400020f0eff */
[----:B------:R-:W-:Y:S01]  /*40f0*/  LEA R142, P4, R9, R105, 0x1 ;  /* 0x00000069098e7211 */ /* 0x000fe200078808ff */
        /* <DEDUP_REMOVED lines=10> */
[-C--:B------:R-:W-:Y:S02]  /*41a0*/  LEA.HI.X.SX32 R131, R23, R122.reuse, 0x1, P4 ;  /* 0x0000007a17837211 */ /* 0x080fe400020f0eff */
[C---:B------:R-:W-:Y:S01]  /*41b0*/  LEA R119, P4, R34.reuse, R105, 0x1 ;  /* 0x0000006922777211 */ /* 0x040fe200078808ff */
[----:B------:R-:W-:Y:S02]  /*41c0*/  IMAD R25, R25, UR4, RZ ;  /* 0x0000000419197c24 */ /* 0x000fe4000f8e02ff */
[----:B------:R-:W-:Y:S01]  /*41d0*/  IMAD R39, R39, UR4, RZ ;  /* 0x0000000427277c24 */ /* 0x000fe2000f8e02ff */
[----:B------:R-:W-:Y:S01]  /*41e0*/  LEA.HI.X.SX32 R35, R34, R122, 0x1, P4 ;  /* 0x0000007a22237211 */ /* 0x000fe200020f0eff */
[----:B------:R-:W-:-:S04]  /*41f0*/  @!UP1 UIADD3 UR4, UPT, UPT, -UR5, 0x100000, URZ ;  /* 0x0010000005049890 */ /* 0x000fc8000fffe1ff */
[----:B------:R-:W-:Y:S02]  /*4200*/  @!UP1 USHF.L.U32 UR5, UR4, 0xb, URZ ;  /* 0x0000000b04059899 */ /* 0x000fe400080006ff */
[----:B------:R-:W-:Y:S01]  /*4210*/  @!UP1 USHF.L.U32 UR4, UR4, 0x1, URZ ;  /* 0x0000000104049899 */ /* 0x000fe200080006ff */
[----:B------:R-:W-:Y:S01]  /*4220*/  LEA R28, P4, R13, R105, 0x1 ;  /* 0x000000690d1c7211 */ /* 0x000fe200078808ff */
[----:B------:R-:W-:-:S03]  /*4230*/  VOTEU.ALL UP1, P2 ;  /* 0x0000000000ff7886 */ /* 0x000fc60001020000 */
[----:B------:R-:W-:Y:S02]  /*4240*/  LEA.HI.X.SX32 R29, R13, R122, 0x1, P4 ;  /* 0x0000007a0d1d7211 */ /* 0x000fe400020f0eff */
[----:B------:R-:W-:-:S04]  /*4250*/  LEA R22, P4, R25, R105, 0x1 ;  /* 0x0000006919167211 */ /* 0x000fc800078808ff */
[----:B------:R-:W-:Y:S01]  /*4260*/  LEA.HI.X.SX32 R23, R25, R122, 0x1, P4 ;  /* 0x0000007a19177211 */ /* 0x000fe200020f0eff */
[----:B------:R0:W1:Y:S01]  /*4270*/  @!UP1 SYNCS.EXCH.64 URZ, [UR8+0x4008], UR4 ;  /* 0x0040080408ff95b2 */ /* 0x0000620008000100 */
[----:B------:R-:W-:-:S04]  /*4280*/  LEA R105, P4, R39, R105, 0x1 ;  /* 0x0000006927697211 */ /* 0x000fc800078808ff */
[----:B------:R-:W-:Y:S01]  /*4290*/  LEA.HI.X.SX32 R122, R39, R122, 0x1, P4 ;  /* 0x0000007a277a7211 */ /* 0x000fe200020f0eff */
[----:B0-----:R-:W-:Y:S08]  /*42a0*/  @!P5 BRA `(.L_x_12) ;  /* 0x000000000044d947 */ /* 0x001ff00003800000 */
[----:B-----5:R-:W-:Y:S02]  /*42b0*/  PRMT R4, R70, 0x5410, R45 ;  /* 0x0000541046047816 */ /* 0x020fe4000000002d */
[----:B------:R-:W-:Y:S02]  /*42c0*/  PRMT R5, R46, 0x5410, R73 ;  /* 0x000054102e057816 */ /* 0x000fe40000000049 */
[----:B------:R-:W-:Y:S02]  /*42d0*/  PRMT R6, R50, 0x5410, R51 ;  /* 0x0000541032067816 */ /* 0x000fe40000000033 */
[----:B------:R-:W-:Y:S02]  /*42e0*/  PRMT R7, R72, 0x5410, R75 ;  /* 0x0000541048077816 */ /* 0x000fe4000000004b */
[----:B------:R-:W-:Y:S02]  /*42f0*/  PRMT R8, R56, 0x5410, R59 ;  /* 0x0000541038087816 */ /* 0x000fe4000000003b */
[----:B------:R-:W-:-:S02]  /*4300*/  PRMT R9, R53, 0x5410, R58 ;  /* 0x0000541035097816 */ /* 0x000fc4000000003a */
[----:B------:R-:W-:Y:S02]  /*4310*/  PRMT R10, R74, 0x5410, R77 ;  /* 0x000054104a0a7816 */ /* 0x000fe4000000004d */
        /* <DEDUP_REMOVED lines=8> */
[----:B------:R-:W-:-:S04]  /*43a0*/  PRMT R19, R19, 0x5410, R2 ;  /* 0x0000541013137816 */ /* 0x000fc80000000002 */
[----:B------:R0:W-:Y:S03]  /*43b0*/  STTM.x16 tmem[UR9+0x100], R4 ;  /* 0x00010004000079ed */ /* 0x0001e60008240009 */
.L_x_12:
[----:B------:R-:W2:Y:S02]  /*43c0*/  FENCE.VIEW.ASYNC.T ;  /* 0x00000000000073c6 */ /* 0x000ea40000000200 */
[----:B-12---:R-:W-:Y:S01]  /*43d0*/  BAR.SYNC.DEFER_BLOCKING 0x0 ;  /* 0x0000000000007b1d */ /* 0x006fe20000010000 */
[----:B0-----:R-:W-:Y:S01]  /*43e0*/  PRMT R4, RZ, 0x7610, R4 ;  /* 0x00007610ff047816 */ /* 0x001fe20000000004 */
[----:B-----5:R-:W-:Y:S01]  /*43f0*/  IMAD.MOV.U32 R80, RZ, RZ, R154 ;  /* 0x000000ffff507224 */ /* 0x020fe200078e009a */
[----:B------:R-:W-:Y:S01]  /*4400*/  PRMT R6, RZ, 0x7610, R6 ;  /* 0x00007610ff067816 */ /* 0x000fe20000000006 */
[----:B------:R-:W-:Y:S01]  /*4410*/  IMAD.MOV.U32 R76, RZ, RZ, R150 ;  /* 0x000000ffff4c7224 */ /* 0x000fe200078e0096 */
        /* <DEDUP_REMOVED lines=60> */
[----:B------:R-:W2:Y:S01]  /*47e0*/  @P1 LDG.E.U16 R4, desc[UR16][R80.64] ;  /* 0x0000001050041981 */ /* 0x000ea2000c1e1500 */
[----:B------:R-:W-:Y:S01]  /*47f0*/  IMAD.MOV.U32 R42, RZ, RZ, R126 ;  /* 0x000000ffff2a7224 */ /* 0x000fe200078e007e */
[----:B------:R-:W0:Y:S01]  /*4800*/  LDCU UR4, c[0x0][0x3a0] ;  /* 0x00007400ff0477ac */ /* 0x000e220008000800 */
[----:B------:R-:W-:Y:S01]  /*4810*/  IMAD.MOV.U32 R43, RZ, RZ, R133 ;  /* 0x000000ffff2b7224 */ /* 0x000fe200078e0085 */
[----:B------:R-:W3:Y:S01]  /*4820*/  @P1 LDG.E.U16 R6, desc[UR16][R76.64] ;  /* 0x000000104c061981 */ /* 0x000ee2000c1e1500 */
[----:B------:R-:W-:-:S02]  /*4830*/  IMAD.MOV.U32 R39, RZ, RZ, R129 ;  /* 0x000000ffff277224 */ /* 0x000fc400078e0081 */
[----:B------:R-:W-:Y:S01]  /*4840*/  IMAD.MOV.U32 R34, RZ, RZ, R119 ;  /* 0x000000ffff227224 */ /* 0x000fe200078e0077 */
[----:B------:R-:W4:Y:S01]  /*4850*/  @P1 LDG.E.U16 R8, desc[UR16][R72.64] ;  /* 0x0000001048081981 */ /* 0x000f22000c1e1500 */
[----:B------:R-:W-:Y:S02]  /*4860*/  IMAD.MOV.U32 R2, RZ, RZ, R105 ;  /* 0x000000ffff027224 */ /* 0x000fe400078e0069 */
[----:B------:R-:W-:Y:S01]  /*4870*/  IMAD.MOV.U32 R3, RZ, RZ, R122 ;  /* 0x000000ffff037224 */ /* 0x000fe200078e007a */
[----:B------:R-:W4:Y:S04]  /*4880*/  @P1 LDG.E.U16 R10, desc[UR16][R68.64] ;  /* 0x00000010440a1981 */ /* 0x000f28000c1e1500 */
        /* <DEDUP_REMOVED lines=27> */
[----:B------:R-:W4:Y:S01]  /*4a40*/  @P1 LDG.E.U16 R127, desc[UR16][R2.64] ;  /* 0x00000010027f1981 */ /* 0x000f22000c1e1500 */
[----:B------:R-:W-:-:S02]  /*4a50*/  SHF.R.S32.HI R117, RZ, 0x6, R101 ;  /* 0x00000006ff757819 */ /* 0x000fc40000011465 */
[----:B------:R-:W-:Y:S02]  /*4a60*/  SHF.R.S32.HI R122, RZ, 0x1f, R103 ;  /* 0x0000001fff7a7819 */ /* 0x000fe40000011467 */
[----:B------:R-:W-:Y:S01]  /*4a70*/  SGXT R117, R117, 0x1 ;  /* 0x000000017575781a */ /* 0x000fe20000000200 */
[----:B------:R-:W-:Y:S01]  /*4a80*/  IMAD.SHL.U32 R105, R82, 0x20, RZ ;  /* 0x0000002052697824 */ /* 0x000fe200078e00ff */
[----:B------:R-:W-:Y:S01]  /*4a90*/  SHF.L.U64.HI R103, R103, 0x1, R122 ;  /* 0x0000000167677819 */ /* 0x000fe2000001027a */
[----:B------:R-:W-:Y:S01]  /*4aa0*/  IMAD.SHL.U32 R101, R101, 0x2, RZ ;  /* 0x0000000265657824 */ /* 0x000fe200078e00ff */
[----:B------:R-:W-:Y:S01]  /*4ab0*/  LOP3.LUT R122, R117, 0x90, RZ, 0xc0, !PT ;  /* 0x00000090757a7812 */ /* 0x000fe200078ec0ff */
[----:B------:R-:W-:-:S03]  /*4ac0*/  IMAD.WIDE R102, R105, 0x2, R102 ;  /* 0x0000000269667825 */ /* 0x000fc600078e0266 */
[----:B------:R-:W-:Y:S02]  /*4ad0*/  LOP3.LUT R101, R122, 0x7e, R101, 0x78, !PT ;  /* 0x0000007e7a657812 */ /* 0x000fe400078e7865 */
[----:B------:R-:W-:Y:S02]  /*4ae0*/  IADD3 R151, P1, PT, R102, UR12, RZ ;  /* 0x0000000c66977c10 */ /* 0x000fe4000ff3e0ff */
[----:B------:R-:W-:Y:S01]  /*4af0*/  LOP3.LUT R102, R101, 0x20, RZ, 0x3c, !PT ;  /* 0x0000002065667812 */ /* 0x000fe200078e3cff */
[----:B0-----:R-:W-:-:S04]  /*4b00*/  UIADD3 UR5, UPT, UPT, UR4, 0x1f, URZ ;  /* 0x0000001f04057890 */ /* 0x001fc8000fffe0ff */
[----:B------:R-:W-:-:S04]  /*4b10*/  USHF.R.S32.HI UR4, URZ, 0x1f, UR5 ;  /* 0x0000001fff047899 */ /* 0x000fc80008011405 */
[----:B------:R-:W-:Y:S01]  /*4b20*/  ULEA.HI UR4, UR4, UR5, URZ, 0x5 ;  /* 0x0000000504047291 */ /* 0x000fe2000f8f28ff */
[----:B------:R-:W-:-:S03]  /*4b30*/  LOP3.LUT P0, RZ, R104, UR11, RZ, 0xfc, !PT ;  /* 0x0000000b68ff7c12 */ /* 0x000fc6000f80fcff */
[----:B------:R-:W-:Y:S01]  /*4b40*/  USHF.R.S32.HI UR4, URZ, 0x5, UR4 ;  /* 0x00000005ff047899 */ /* 0x000fe20008011404 */
[----:B------:R-:W-:Y:S02]  /*4b50*/  IADD3.X R153, PT, PT, R103, UR13, RZ, P1, !PT ;  /* 0x0000000d67997c10 */ /* 0x000fe40008ffe4ff */
[----:B------:R-:W-:Y:S01]  /*4b60*/  ISETP.LT.OR P1, PT, R100, 0x20, P0 ;  /* 0x000000206400780c */ /* 0x000fe20000721670 */
[----:B------:R-:W-:-:S04]  /*4b70*/  UISETP.LT.AND UP1, UPT, UR4, 0x1, UPT ;  /* 0x000000010400788c */ /* 0x000fc8000bf21270 */
[----:B------:R-:W-:Y:S01]  /*4b80*/  USEL UR4, UR4, 0x1, !UP1 ;  /* 0x0000000104047887 */ /* 0x000fe2000c800000 */
[----:B------:R-:W-:Y:S01]  /*4b90*/  IMAD.SHL.U32 R121, R83, 0x20, RZ ;  /* 0x0000002053797824 */ /* 0x000fe200078e00ff */
[----:B------:R-:W-:Y:S02]  /*4ba0*/  SHF.R.S32.HI R83, RZ, 0x1f, R82 ;  /* 0x0000001fff537819 */ /* 0x000fe40000011452 */
[----:B------:R-:W-:Y:S01]  /*4bb0*/  UIADD3 UR11, UPT, UPT, UR4, -0x1, URZ ;  /* 0xffffffff040b7890 */ /* 0x000fe2000fffe0ff */
[C---:B------:R-:W-:Y:S02]  /*4bc0*/  IMAD R119, R82.reuse, 0xf, RZ ;  /* 0x0000000f52777824 */ /* 0x040fe400078e02ff */
[C---:B------:R-:W-:Y:S02]  /*4bd0*/  IMAD R117, R82.reuse, 0x11, RZ ;  /* 0x0000001152757824 */ /* 0x040fe400078e02ff */
[----:B------:R-:W-:Y:S01]  /*4be0*/  IMAD R104, R82, 0x1d, RZ ;  /* 0x0000001d52687824 */ /* 0x000fe200078e02ff */
[----:B------:R-:W-:-:S02]  /*4bf0*/  UISETP.NE.U32.AND UP1, UPT, UR11, URZ, UPT ;  /* 0x000000ff0b00728c */ /* 0x000fc4000bf25070 */
[----:B------:R-:W-:Y:S01]  /*4c00*/  UIADD3 UR19, UPT, UPT, UR18, 0x100, URZ ;  /* 0x0000010012137890 */ /* 0x000fe2000fffe0ff */
[C---:B------:R-:W-:Y:S01]  /*4c10*/  IMAD R103, R82.reuse, 0x1e, RZ ;  /* 0x0000001e52677824 */ /* 0x040fe200078e02ff */
[----:B------:R-:W-:Y:S02]  /*4c20*/  SHF.L.U64.HI R83, R82, 0x1, R83 ;  /* 0x0000000152537819 */ /* 0x000fe40000010253 */
[----:B------:R-:W-:Y:S02]  /*4c30*/  SHF.R.S32.HI R124, RZ, 0x1f, R89 ;  /* 0x0000001fff7c7819 */ /* 0x000fe40000011459 */
[----:B------:R-:W-:Y:S02]  /*4c40*/  SHF.R.S32.HI R126, RZ, 0x1f, R97 ;  /* 0x0000001fff7e7819 */ /* 0x000fe40000011461 */
[----:B------:R-:W-:Y:S02]  /*4c50*/  SHF.R.S32.HI R128, RZ, 0x1f, R91 ;  /* 0x0000001fff807819 */ /* 0x000fe4000001145b */
[----:B------:R-:W-:-:S02]  /*4c60*/  SHF.R.S32.HI R129, RZ, 0x1f, R86 ;  /* 0x0000001fff817819 */ /* 0x000fc40000011456 */
[----:B------:R-:W-:Y:S02]  /*4c70*/  SHF.R.S32.HI R133, RZ, 0x1f, R96 ;  /* 0x0000001fff857819 */ /* 0x000fe40000011460 */
[----:B------:R-:W-:Y:S02]  /*4c80*/  SHF.R.S32.HI R134, RZ, 0x1f, R119 ;  /* 0x0000001fff867819 */ /* 0x000fe40000011477 */
[----:B------:R-:W-:Y:S01]  /*4c90*/  SHF.R.S32.HI R136, RZ, 0x1f, R117 ;  /* 0x0000001fff887819 */ /* 0x000fe20000011475 */
[----:B--2---:R-:W-:Y:S04]  /*4ca0*/  STS.U16 [R101+UR8], R4 ;  /* 0x0000000465007988 */ /* 0x004fe80008000408 */
[----:B---3--:R-:W-:Y:S04]  /*4cb0*/  STS.U16 [R101+UR8+0x200], R6 ;  /* 0x0002000665007988 */ /* 0x008fe80008000408 */
[----:B----4-:R-:W-:Y:S04]  /*4cc0*/  STS.U16 [R101+UR8+0x400], R8 ;  /* 0x0004000865007988 */ /* 0x010fe80008000408 */
[----:B------:R-:W-:Y:S04]  /*4cd0*/  STS.U16 [R101+UR8+0x600], R10 ;  /* 0x0006000a65007988 */ /* 0x000fe80008000408 */
        /* <DEDUP_REMOVED lines=10> */
[----:B------:R0:W-:Y:S04]  /*4d80*/  STS.U16 [R101+UR8+0x1c00], R118 ;  /* 0x001c007665007988 */ /* 0x0001e80008000408 */
        /* <DEDUP_REMOVED lines=16> */
[----:B------:R2:W-:Y:S01]  /*4e90*/  STS.U16 [R102+UR8+0x1f00], R127 ;  /* 0x001f007f66007988 */ /* 0x0005e20008000408 */
[----:B------:R3:W-:Y:S06]  /*4ea0*/  MEMBAR.ALL.CTA ;  /* 0x0000000000007992 */ /* 0x0007ec0000008000 */
[----:B---3--:R-:W3:Y:S02]  /*4eb0*/  FENCE.VIEW.ASYNC.S ;  /* 0x00000000000073c6 */ /* 0x008ee40000000000 */
[----:B---3--:R-:W-:Y:S01]  /*4ec0*/  BAR.SYNC.DEFER_BLOCKING 0x0 ;  /* 0x0000000000007b1d */ /* 0x008fe20000010000 */
[----:B0-----:R-:W-:-:S02]  /*4ed0*/  IMAD.SHL.U32 R118, R82, 0x10, RZ ;  /* 0x0000001052767824 */ /* 0x001fc400078e00ff */
[C---:B------:R-:W-:Y:S02]  /*4ee0*/  IMAD R116, R82.reuse, 0x12, RZ ;  /* 0x0000001252747824 */ /* 0x040fe400078e02ff */
[C---:B-1----:R-:W-:Y:S02]  /*4ef0*/  IMAD R115, R82.reuse, 0x13, RZ ;  /* 0x0000001352737824 */ /* 0x042fe400078e02ff */
[C---:B------:R-:W-:Y:S02]  /*4f00*/  IMAD R114, R82.reuse, 0x14, RZ ;  /* 0x0000001452727824 */ /* 0x040fe400078e02ff */
[C---:B------:R-:W-:Y:S02]  /*4f10*/  IMAD R113, R82.reuse, 0x15, RZ ;  /* 0x0000001552717824 */ /* 0x040fe400078e02ff */
[C---:B------:R-:W-:Y:S02]  /*4f20*/  IMAD R112, R82.reuse, 0x16, RZ ;  /* 0x0000001652707824 */ /* 0x040fe400078e02ff */
[----:B------:R-:W-:-:S02]  /*4f30*/  IMAD R111, R82, 0x17, RZ ;  /* 0x00000017526f7824 */ /* 0x000fc400078e02ff */
[C---:B------:R-:W-:Y:S02]  /*4f40*/  IMAD R110, R82.reuse, 0x18, RZ ;  /* 0x00000018526e7824 */ /* 0x040fe400078e02ff */
[C---:B------:R-:W-:Y:S02]  /*4f50*/  IMAD R109, R82.reuse, 0x19, RZ ;  /* 0x00000019526d7824 */ /* 0x040fe400078e02ff */
[----:B------:R-:W-:Y:S01]  /*4f60*/  IMAD R108, R82, 0x1a, RZ ;  /* 0x0000001a526c7824 */ /* 0x000fe200078e02ff */
[----:B------:R-:W-:-:S00]  /*4f70*/  MEMBAR.ALL.CTA ;  /* 0x0000000000007992 */ /* 0x000fc00000008000 */
[----:B------:R-:W-:Y:S06]  /*4f80*/  MEMBAR.ALL.GPU ;  /* 0x0000000000007992 */ /* 0x000fec000000a000 */
[----:B------:R-:W-:-:S00]  /*4f90*/  ERRBAR ;  /* 0x00000000000079ab */ /* 0x000fc00000000000 */
[----:B------:R-:W-:Y:S08]  /*4fa0*/  CGAERRBAR ;  /* 0x00000000000075ab */ /* 0x000ff00000000000 */
[----:B------:R-:W-:Y:S01]  /*4fb0*/  UCGABAR_ARV ;  /* 0x00000000000079c7 */ /* 0x000fe20008000000 */
[C---:B------:R-:W-:Y:S02]  /*4fc0*/  IMAD R107, R82.reuse, 0x1b, RZ ;  /* 0x0000001b526b7824 */ /* 0x040fe400078e02ff */
[----:B------:R-:W-:-:S03]  /*4fd0*/  IMAD R106, R82, 0x1c, RZ ;  /* 0x0000001c526a7824 */ /* 0x000fc600078e02ff */
[----:B------:R-:W-:Y:S01]  /*4fe0*/  UCGABAR_WAIT ;  /* 0x0000000000007dc7 */ /* 0x000fe20008000000 */
[----:B------:R-:W-:Y:S01]  /*4ff0*/  CCTL.IVALL ;  /* 0x00000000ff00798f */ /* 0x000fe20002000000 */
[----:B------:R-:W-:Y:S01]  /*5000*/  IMAD R82, R82, 0x1f, RZ ;  /* 0x0000001f52527824 */ /* 0x000fe200078e02ff */
[----:B------:R-:W-:Y:S02]  /*5010*/  SHF.R.S32.HI R5, RZ, 0x1f, R88 ;  /* 0x0000001fff057819 */ /* 0x000fe40000011458 */
[----:B------:R-:W-:Y:S02]  /*5020*/  SHF.R.S32.HI R7, RZ, 0x1f, R94 ;  /* 0x0000001fff077819 */ /* 0x000fe4000001145e */
[----:B------:R-:W-:Y:S02]  /*5030*/  SHF.R.S32.HI R4, RZ, 0x1f, R87 ;  /* 0x0000001fff047819 */ /* 0x000fe40000011457 */
[----:B------:R-:W-:Y:S02]  /*5040*/  SHF.R.S32.HI R6, RZ, 0x1f, R93 ;  /* 0x0000001fff067819 */ /* 0x000fe4000001145d */
[----:B--2---:R-:W-:-:S02]  /*5050*/  SHF.R.S32.HI R127, RZ, 0x1f, R90 ;  /* 0x0000001fff7f7819 */ /* 0x004fc4000001145a */
[----:B------:R-:W-:Y:S02]  /*5060*/  SHF.R.S32.HI R9, RZ, 0x1f, R92 ;  /* 0x0000001fff097819 */ /* 0x000fe4000001145c */
[----:B------:R-:W-:Y:S02]  /*5070*/  SHF.R.S32.HI R8, RZ, 0x1f, R95 ;  /* 0x0000001fff087819 */ /* 0x000fe4000001145f */
[----:B------:R-:W-:Y:S02]  /*5080*/  SHF.R.S32.HI R11, RZ, 0x1f, R98 ;  /* 0x0000001fff0b7819 */ /* 0x000fe40000011462 */
[----:B------:R-:W-:Y:S02]  /*5090*/  SHF.R.S32.HI R135, RZ, 0x1f, R118 ;  /* 0x0000001fff877819 */ /* 0x000fe40000011476 */
[----:B------:R-:W-:Y:S02]  /*50a0*/  SHF.R.S32.HI R137, RZ, 0x1f, R116 ;  /* 0x0000001fff897819 */ /* 0x000fe40000011474 */
[----:B------:R-:W-:-:S02]  /*50b0*/  SHF.R.S32.HI R138, RZ, 0x1f, R115 ;  /* 0x0000001fff8a7819 */ /* 0x000fc40000011473 */
        /* <DEDUP_REMOVED lines=9> */
[----:B------:R-:W-:Y:S01]  /*5150*/  SHF.R.S32.HI R13, RZ, 0x1f, R104 ;  /* 0x0000001fff0d7819 */ /* 0x000fe20000011468 */
[----:B------:R-:W-:Y:S06]  /*5160*/  @P1 BRA `(.L_x_13) ;  /* 0x0000000000441947 */ /* 0x000fec0003800000 */
[----:B------:R-:W-:Y:S01]  /*5170*/  USHF.R.U32.HI UR4, URZ, 0x4, UR8 ;  /* 0x00000004ff047899 */ /* 0x000fe20008011608 */
[----:B------:R-:W-:Y:S01]  /*5180*/  UMOV UR6, 0xfffffffe ;  /* 0xfffffffe00067882 */ /* 0x000fe20000000000 */
[----:B------:R-:W-:Y:S02]  /*5190*/  UMOV UR7, 0x7fffbfdf ;  /* 0x7fffbfdf00077882 */ /* 0x000fe40000000000 */
[----:B------:R-:W-:Y:S01]  /*51a0*/  USGXT.U32 UR4, UR4, 0xe ;  /* 0x0000000e0404789a */ /* 0x000fe20008000000 */
[----:B------:R-:W-:Y:S01]  /*51b0*/  UMOV UR5, URZ ;  /* 0x000000ff00057c82 */ /* 0x000fe20008000000 */
[----:B------:R-:W-:Y:S02]  /*51c0*/  UIADD3 UR12, UPT, UPT, UR18, 0x108, URZ ;  /* 0x00000108120c7890 */ /* 0x000fe4000fffe0ff */
[----:B------:R-:W-:Y:S01]  /*51d0*/  UIADD3.64 UR6, UPT, UPT, UR4, -UR6, URZ ;  /* 0x8000000604067297 */ /* 0x000fe2000fffe0ff */
[----:B------:R-:W-:Y:S01]  /*51e0*/  UMOV UR14, 0x0 ;  /* 0x00000000000e7882 */ /* 0x000fe20000000000 */
[----:B------:R-:W-:Y:S01]  /*51f0*/  UMOV UR15, 0x10400490 ;  /* 0x10400490000f7882 */ /* 0x000fe20000000000 */
[----:B------:R-:W-:Y:S01]  /*5200*/  UMOV UR5, 0x80004020 ;  /* 0x8000402000057882 */ /* 0x000fe20000000000 */
[----:B------:R-:W-:Y:S01]  /*5210*/  UMOV UR20, 0x0 ;  /* 0x0000000000147882 */ /* 0x000fe20000000000 */
[----:B------:R-:W-:Y:S01]  /*5220*/  UMOV UR21, 0x10400490 ;  /* 0x1040049000157882 */ /* 0x000fe20000000000 */
[----:B------:R-:W-:Y:S01]  /*5230*/  UMOV UR13, 0x3 ;  /* 0x00000003000d7882 */ /* 0x000fe20000000000 */
[----:B------:R0:W-:Y:S02]  /*5240*/  UTCHMMA.2CTA tmem[UR19], gdesc[UR4], tmem[UR18], tmem[UR14], idesc[UR15], !UPT ;  /* 0x00ff0e04130079ea */ /* 0x0001e4000fa00012 */
[----:B------:R0:W-:Y:S01]  /*5250*/  UTCHMMA.2CTA tmem[UR12], gdesc[UR6], tmem[UR18], tmem[UR20], idesc[UR21], UPT ;  /* 0x00ff14060c0079ea */ /* 0x0001e2000ba00012 */
[----:B------:R0:W-:Y:S01]  /*5260*/  UTCBAR.2CTA.MULTICAST [UR10], URZ, UR13 ;  /* 0x000000ff0a0073e9 */ /* 0x0001e2000820080d */
[----:B------:R-:W-:Y:S01]  /*5270*/  NOP ;  /* 0x0000000000007918 */ /* 0x000fe20000000000 */
.L_x_13:
[----:B------:R-:W-:Y:S01]  /*5280*/  SHF.R.S32.HI R10, RZ, 0x1f, R103 ;  /* 0x0000001fff0a7819 */ /* 0x000fe20000011467 */
[----:B0-----:R-:W-:Y:S01]  /*5290*/  UMOV UR4, URZ ;  /* 0x000000ff00047c82 */ /* 0x001fe20008000000 */
[----:B------:R-:W-:Y:S01]  /*52a0*/  SHF.R.S32.HI R15, RZ, 0x1f, R82 ;  /* 0x0000001fff0f7819 */ /* 0x000fe20000011452 */
[----:B------:R-:W-:Y:S06]  /*52b0*/  BRA.U !UP1, `(.L_x_14) ;  /* 0x00000019091c7547 */ /* 0x000fec000b800000 */
[----:B------:R-:W-:Y:S01]  /*52c0*/  UIADD3 UR5, UPT, UPT, UR8, 0x2000, URZ ;  /* 0x0000200008057890 */ /* 0x000fe2000fffe0ff */
[----:B------:R-:W-:Y:S01]  /*52d0*/  SHF.L.U64.HI R120, R88, 0x1, R5 ;  /* 0x0000000158787819 */ /* 0x000fe20000010205 */
[----:B------:R-:W-:Y:S01]  /*52e0*/  UMOV UR12, 0xfffffffe ;  /* 0xfffffffe000c7882 */ /* 0x000fe20000000000 */
[----:B------:R-:W-:Y:S01]  /*52f0*/  SHF.L.U64.HI R122, R94, 0x1, R7 ;  /* 0x000000015e7a7819 */ /* 0x000fe20000010207 */
[----:B------:R-:W-:Y:S01]  /*5300*/  USHF.R.U32.HI UR5, URZ, 0x4, UR5 ;  /* 0x00000004ff057899 */ /* 0x000fe20008011605 */
[----:B------:R-:W-:Y:S01]  /*5310*/  SHF.L.U64.HI R123, R87, 0x1, R4 ;  /* 0x00000001577b7819 */ /* 0x000fe20000010204 */
[----:B------:R-:W-:Y:S01]  /*5320*/  UMOV UR13, 0x7fffbfdf ;  /* 0x7fffbfdf000d7882 */ /* 0x000fe20000000000 */
[----:B------:R-:W-:Y:S01]  /*5330*/  SHF.L.U64.HI R124, R89, 0x1, R124 ;  /* 0x00000001597c7819 */ /* 0x000fe2000001027c */
[----:B------:R-:W-:Y:S01]  /*5340*/  USGXT.U32 UR6, UR5, 0xe ;  /* 0x0000000e0506789a */ /* 0x000fe20008000000 */
[----:B------:R-:W-:Y:S01]  /*5350*/  SHF.L.U64.HI R125, R93, 0x1, R6 ;  /* 0x000000015d7d7819 */ /* 0x000fe20000010206 */
[----:B------:R-:W-:Y:S01]  /*5360*/  UMOV UR7, URZ ;  /* 0x000000ff00077c82 */ /* 0x000fe20008000000 */
[----:B------:R-:W-:Y:S01]  /*5370*/  SHF.L.U64.HI R126, R97, 0x1, R126 ;  /* 0x00000001617e7819 */ /* 0x000fe2000001027e */
[----:B------:R-:W-:Y:S01]  /*5380*/  UIADD3.64 UR12, UPT, UPT, UR6, -UR12, URZ ;  /* 0x8000000c060c7297 */ /* 0x000fe2000fffe0ff */
[----:B------:R-:W-:Y:S01]  /*5390*/  SHF.L.U64.HI R127, R90, 0x1, R127 ;  /* 0x000000015a7f7819 */ /* 0x000fe2000001027f */
[----:B------:R-:W-:Y:S01]  /*53a0*/  UMOV UR14, 0x1 ;  /* 0x00000001000e7882 */ /* 0x000fe20000000000 */
[----:B------:R-:W-:Y:S01]  /*53b0*/  SHF.L.U64.HI R128, R91, 0x1, R128 ;  /* 0x000000015b807819 */ /* 0x000fe20000010280 */
[----:B------:R-:W-:Y:S01]  /*53c0*/  UMOV UR5, URZ ;  /* 0x000000ff00057c82 */ /* 0x000fe20008000000 */
[----:B------:R-:W-:-:S02]  /*53d0*/  SHF.L.U64.HI R129, R86, 0x1, R129 ;  /* 0x0000000156817819 */ /* 0x000fc40000010281 */
[----:B------:R-:W-:Y:S02]  /*53e0*/  SHF.L.U64.HI R130, R92, 0x1, R9 ;  /* 0x000000015c827819 */ /* 0x000fe40000010209 */
[----:B------:R-:W-:Y:S02]  /*53f0*/  SHF.L.U64.HI R131, R95, 0x1, R8 ;  /* 0x000000015f837819 */ /* 0x000fe40000010208 */
[----:B------:R-:W-:Y:S02]  /*5400*/  SHF.L.U64.HI R132, R98, 0x1, R11 ;  /* 0x0000000162847819 */ /* 0x000fe4000001020b */
[----:B------:R-:W-:Y:S02]  /*5410*/  SHF.L.U64.HI R133, R96, 0x1, R133 ;  /* 0x0000000160857819 */ /* 0x000fe40000010285 */
[----:B------:R-:W-:Y:S02]  /*5420*/  SHF.L.U64.HI R134, R119, 0x1, R134 ;  /* 0x0000000177867819 */ /* 0x000fe40000010286 */
        /* <DEDUP_REMOVED lines=15> */
[----:B------:R-:W-:-:S07]  /*5520*/  SHF.L.U64.HI R150, R82, 0x1, R15 ;  /* 0x0000000152967819 */ /* 0x000fce000001020f */
.L_x_17:
[-C--:B------:R-:W-:Y:S02]  /*5530*/  LEA R4, P1, R88, R151.reuse, 0x1 ;  /* 0x0000009758047211 */ /* 0x080fe400078208ff */
[----:B------:R-:W-:Y:S02]  /*5540*/  ISETP.GT.AND P5, PT, R84, 0x2, PT ;  /* 0x000000025400780c */ /* 0x000fe40003fa4270 */
[----:B------:R-:W-:Y:S01]  /*5550*/  PRMT R16, RZ, 0x7610, R16 ;  /* 0x00007610ff107816 */ /* 0x000fe20000000010 */
[C---:B------:R-:W-:Y:S01]  /*5560*/  IMAD.X R5, R153.reuse, 0x1, R120, P1 ;  /* 0x0000000199057824 */ /* 0x040fe200008e0678 */
[----:B------:R-:W-:Y:S02]  /*5570*/  LEA R6, P1, R94, R151, 0x1 ;  /* 0x000000975e067211 */ /* 0x000fe400078208ff */
[C---:B------:R-:W-:Y:S02]  /*5580*/  ISETP.GT.AND P4, PT, R84.reuse, 0x3, PT ;  /* 0x000000035400780c */ /* 0x040fe40003f84270 */
[C---:B------:R-:W-:Y:S01]  /*5590*/  ISETP.GT.AND P3, PT, R84.reuse, 0x4, PT ;  /* 0x000000045400780c */ /* 0x040fe20003f64270 */
[----:B------:R-:W-:Y:S01]  /*55a0*/  IMAD.X R7, R153, 0x1, R122, P1 ;  /* 0x0000000199077824 */ /* 0x000fe200008e067a */
[----:B------:R-:W-:-:S02]  /*55b0*/  ISETP.GT.AND P1, PT, R84, 0x5, PT ;  /* 0x000000055400780c */ /* 0x000fc40003f24270 */
[-C--:B------:R-:W-:Y:S01]  /*55c0*/  LEA R10, P6, R89, R151.reuse, 0x1 ;  /* 0x00000097590a7211 */ /* 0x080fe200078c08ff */
[----:B------:R0:W2:Y:S01]  /*55d0*/  @P5 LDG.E.U16 R16, desc[UR16][R4.64] ;  /* 0x0000001004105981 */ /* 0x0000a2000c1e1500 */
[-C--:B------:R-:W-:Y:S02]  /*55e0*/  LEA R8, P5, R87, R151.reuse, 0x1 ;  /* 0x0000009757087211 */ /* 0x080fe400078a08ff */
[----:B------:R-:W-:Y:S01]  /*55f0*/  PRMT R17, RZ, 0x7610, R17 ;  /* 0x00007610ff117816 */ /* 0x000fe20000000011 */
[C---:B------:R-:W-:Y:S01]  /*5600*/  IMAD.X R11, R153.reuse, 0x1, R124, P6 ;  /* 0x00000001990b7824 */ /* 0x040fe200030e067c */
[----:B------:R-:W-:Y:S01]  /*5610*/  PRMT R18, RZ, 0x7610, R18 ;  /* 0x00007610ff127816 */ /* 0x000fe20000000012 */
[----:B------:R-:W-:Y:S01]  /*5620*/  IMAD.X R9, R153, 0x1, R123, P5 ;  /* 0x0000000199097824 */ /* 0x000fe200028e067b */
[----:B------:R-:W-:Y:S02]  /*5630*/  PRMT R19, RZ, 0x7610, R19 ;  /* 0x00007610ff137816 */ /* 0x000fe40000000013 */
[----:B------:R1:W2:Y:S01]  /*5640*/  @P4 LDG.E.U16 R17, desc[UR16][R6.64] ;  /* 0x0000001006114981 */ /* 0x0002a2000c1e1500 */
[----:B0-----:R-:W-:-:S02]  /*5650*/  LEA R4, P5, R93, R151, 0x1 ;  /* 0x000000975d047211 */ /* 0x001fc400078a08ff */
[C---:B------:R-:W-:Y:S01]  /*5660*/  ISETP.GT.AND P4, PT, R84.reuse, 0x6, PT ;  /* 0x000000065400780c */ /* 0x040fe20003f84270 */
[----:B------:R0:W3:Y:S01]  /*5670*/  @P3 LDG.E.U16 R18, desc[UR16][R8.64] ;  /* 0x0000001008123981 */ /* 0x0000e2000c1e1500 */
[C---:B------:R-:W-:Y:S01]  /*5680*/  ISETP.GT.AND P3, PT, R84.reuse, 0x7, PT ;  /* 0x000000075400780c */ /* 0x040fe20003f64270 */
[----:B------:R-:W-:Y:S01]  /*5690*/  IMAD.X R5, R153, 0x1, R125, P5 ;  /* 0x0000000199057824 */ /* 0x000fe200028e067d */
[----:B------:R-:W-:Y:S01]  /*56a0*/  PRMT R154, RZ, 0x7610, R154 ;  /* 0x00007610ff9a7816 */ /* 0x000fe2000000009a */
[----:B------:R4:W3:Y:S01]  /*56b0*/  @P1 LDG.E.U16 R19, desc[UR16][R10.64] ;  /* 0x000000100a131981 */ /* 0x0008e2000c1e1500 */
[----:B------:R-:W-:Y:S02]  /*56c0*/  ISETP.GT.AND P1, PT, R84, 0x8, PT ;  /* 0x000000085400780c */ /* 0x000fe40003f24270 */
[-C--:B-1----:R-:W-:Y:S02]  /*56d0*/  LEA R6, P6, R97, R151.reuse, 0x1 ;  /* 0x0000009761067211 */ /* 0x082fe400078c08ff */
[----:B0-----:R-:W-:-:S02]  /*56e0*/  LEA R8, P5, R90, R151, 0x1 ;  /* 0x000000975a087211 */ /* 0x001fc400078a08ff */
[----:B------:R-:W-:Y:S01]  /*56f0*/  PRMT R156, RZ, 0x7610, R156 ;  /* 0x00007610ff9c7816 */ /* 0x000fe2000000009c */
[C---:B------:R-:W-:Y:S01]  /*5700*/  IMAD.X R7, R153.reuse, 0x1, R126, P6 ;  /* 0x0000000199077824 */ /* 0x040fe200030e067e */
[----:B------:R-:W-:Y:S01]  /*5710*/  PRMT R157, RZ, 0x7610, R157 ;  /* 0x00007610ff9d7816 */ /* 0x000fe2000000009d */
[----:B------:R-:W-:Y:S01]  /*5720*/  IMAD.X R9, R153, 0x1, R127, P5 ;  /* 0x0000000199097824 */ /* 0x000fe200028e067f */
[----:B----4-:R-:W-:Y:S01]  /*5730*/  LEA R10, P6, R91, R151, 0x1 ;  /* 0x000000975b0a7211 */ /* 0x010fe200078c08ff */
[----:B------:R0:W5:Y:S01]  /*5740*/  @P4 LDG.E.U16 R154, desc[UR16][R4.64] ;  /* 0x00000010049a4981 */ /* 0x000162000c1e1500 */
[----:B------:R-:W-:-:S03]  /*5750*/  ISETP.GT.AND P4, PT, R84, 0x9, PT ;  /* 0x000000095400780c */ /* 0x000fc60003f84270 */
[----:B------:R-:W5:Y:S01]  /*5760*/  @P1 LDG.E.U16 R156, desc[UR16][R8.64] ;  /* 0x00000010089c1981 */ /* 0x000f62000c1e1500 */
[C---:B------:R-:W-:Y:S01]  /*5770*/  ISETP.GT.AND P1, PT, R84.reuse, 0xb, PT ;  /* 0x0000000b5400780c */ /* 0x040fe20003f24270 */
[C---:B------:R-:W-:Y:S02]  /*5780*/  IMAD.X R11, R153.reuse, 0x1, R128, P6 ;  /* 0x00000001990b7824 */ /* 0x040fe400030e0680 */
[----:B------:R1:W5:Y:S01]  /*5790*/  @P3 LDG.E.U16 R157, desc[UR16][R6.64] ;  /* 0x00000010069d3981 */ /* 0x000362000c1e1500 */
[----:B------:R-:W-:Y:S02]  /*57a0*/  ISETP.GT.AND P3, PT, R84, 0xa, PT ;  /* 0x0000000a5400780c */ /* 0x000fe40003f64270 */
[-C--:B0-----:R-:W-:Y:S02]  /*57b0*/  LEA R4, P5, R86, R151.reuse, 0x1 ;  /* 0x0000009756047211 */ /* 0x081fe400078a08ff */
[----:B------:R-:W-:Y:S02]  /*57c0*/  PRMT R161, RZ, 0x7610, R161 ;  /* 0x00007610ffa17816 */ /* 0x000fe400000000a1 */
[----:B-1----:R-:W-:Y:S01]  /*57d0*/  LEA R6, P6, R92, R151, 0x1 ;  /* 0x000000975c067211 */ /* 0x002fe200078c08ff */
[----:B------:R-:W-:Y:S01]  /*57e0*/  IMAD.X R5, R153, 0x1, R129, P5 ;  /* 0x0000000199057824 */ /* 0x000fe200028e0681 */
[----:B------:R-:W-:-:S03]  /*57f0*/  PRMT R159, RZ, 0x7610, R159 ;  /* 0x00007610ff9f7816 */ /* 0x000fc6000000009f */
[----:B------:R-:W-:Y:S01]  /*5800*/  IMAD.X R7, R153, 0x1, R130, P6 ;  /* 0x0000000199077824 */ /* 0x000fe200030e0682 */
[----:B------:R-:W-:Y:S02]  /*5810*/  PRMT R158, RZ, 0x7610, R158 ;  /* 0x00007610ff9e7816 */ /* 0x000fe4000000009e */
[----:B------:R-:W-:Y:S01]  /*5820*/  LEA R8, P5, R95, R151, 0x1 ;  /* 0x000000975f087211 */ /* 0x000fe200078a08ff */
[----:B------:R0:W5:Y:S04]  /*5830*/  @P4 LDG.E.U16 R159, desc[UR16][R10.64] ;  /* 0x000000100a9f4981 */ /* 0x000168000c1e1500 */
[----:B------:R-:W5:Y:S01]  /*5840*/  @P1 LDG.E.U16 R161, desc[UR16][R6.64] ;  /* 0x0000001006a11981 */ /* 0x000f62000c1e1500 */
[C---:B------:R-:W-:Y:S01]  /*5850*/  ISETP.GT.AND P1, PT, R84.reuse, 0xe, PT ;  /* 0x0000000e5400780c */ /* 0x040fe20003f24270 */
[----:B------:R-:W-:Y:S01]  /*5860*/  IMAD.X R9, R153, 0x1, R131, P5 ;  /* 0x0000000199097824 */ /* 0x000fe200028e0683 */
[C---:B------:R-:W-:Y:S01]  /*5870*/  ISETP.GT.AND P4, PT, R84.reuse, 0xc, PT ;  /* 0x0000000c5400780c */ /* 0x040fe20003f84270 */
[----:B------:R1:W5:Y:S01]  /*5880*/  @P3 LDG.E.U16 R158, desc[UR16][R4.64] ;  /* 0x00000010049e3981 */ /* 0x000362000c1e1500 */
[----:B------:R-:W-:-:S02]  /*5890*/  ISETP.GT.AND P3, PT, R84, 0xd, PT ;  /* 0x0000000d5400780c */ /* 0x000fc40003f64270 */
        /* <DEDUP_REMOVED lines=20> */
[C---:B------:R-:W-:Y:S01]  /*59e0*/  IMAD.X R11, R153.reuse, 0x1, R136, P6 ;  /* 0x00000001990b7824 */ /* 0x040fe200030e0688 */
[----:B------:R-:W-:Y:S02]  /*59f0*/  PRMT R164, RZ, 0x7610, R164 ;  /* 0x00007610ffa47816 */ /* 0x000fe400000000a4 */
[----:B------:R-:W-:Y:S01]  /*5a00*/  LEA R12, P5, R116, R151, 0x1 ;  /* 0x00000097740c7211 */ /* 0x000fe200078a08ff */
[----:B------:R-:W5:Y:S04]  /*5a10*/  @P4 LDG.E.U16 R165, desc[UR16][R6.64] ;  /* 0x0000001006a54981 */ /* 0x000f68000c1e1500 */
[----:B------:R-:W5:Y:S01]  /*5a20*/  @P1 LDG.E.U16 R167, desc[UR16][R10.64] ;  /* 0x000000100aa71981 */ /* 0x000f62000c1e1500 */
[C---:B------:R-:W-:Y:S01]  /*5a30*/  ISETP.GT.AND P1, PT, R84.reuse, 0x14, PT ;  /* 0x000000145400780c */ /* 0x040fe20003f24270 */
[----:B------:R-:W-:Y:S01]  /*5a40*/  IMAD.X R13, R153, 0x1, R137, P5 ;  /* 0x00000001990d7824 */ /* 0x000fe200028e0689 */
[----:B------:R-:W-:Y:S01]  /*5a50*/  ISETP.GT.AND P4, PT, R84, 0x12, PT ;  /* 0x000000125400780c */ /* 0x000fe20003f84270 */
[----:B------:R0:W5:Y:S01]  /*5a60*/  @P3 LDG.E.U16 R164, desc[UR16][R8.64] ;  /* 0x0000001008a43981 */ /* 0x000162000c1e1500 */
[----:B------:R-:W-:-:S02]  /*5a70*/  PRMT R168, RZ, 0x7610, R168 ;  /* 0x00007610ffa87816 */ /* 0x000fc400000000a8 */
[----:B------:R-:W-:Y:S02]  /*5a80*/  ISETP.GT.AND P3, PT, R84, 0x13, PT ;  /* 0x000000135400780c */ /* 0x000fe40003f64270 */
[----:B0-----:R-:W-:Y:S02]  /*5a90*/  LEA R8, P5, R114, R151, 0x1 ;  /* 0x0000009772087211 */ /* 0x001fe400078a08ff */
[----:B------:R-:W-:-:S03]  /*5aa0*/  PRMT R166, RZ, 0x7610, R166 ;  /* 0x00007610ffa67816 */ /* 0x000fc600000000a6 */
[----:B------:R-:W-:Y:S01]  /*5ab0*/  IMAD.X R9, R153, 0x1, R139, P5 ;  /* 0x0000000199097824 */ /* 0x000fe200028e068b */
[-C--:B------:R-:W-:Y:S02]  /*5ac0*/  LEA R4, P5, R113, R151.reuse, 0x1 ;  /* 0x0000009771047211 */ /* 0x080fe400078a08ff */
[----:B------:R-:W-:Y:S01]  /*5ad0*/  LEA R6, P6, R115, R151, 0x1 ;  /* 0x0000009773067211 */ /* 0x000fe200078c08ff */
[----:B------:R0:W5:Y:S01]  /*5ae0*/  @P4 LDG.E.U16 R166, desc[UR16][R12.64] ;  /* 0x000000100ca64981 */ /* 0x000162000c1e1500 */
[----:B------:R-:W-:-:S03]  /*5af0*/  PRMT R169, RZ, 0x7610, R169 ;  /* 0x00007610ffa97816 */ /* 0x000fc600000000a9 */
[----:B------:R1:W5:Y:S01]  /*5b00*/  @P1 LDG.E.U16 R168, desc[UR16][R8.64] ;  /* 0x0000001008a81981 */ /* 0x000362000c1e1500 */
[C---:B------:R-:W-:Y:S01]  /*5b10*/  ISETP.GT.AND P1, PT, R84.reuse, 0x17, PT ;  /* 0x000000175400780c */ /* 0x040fe20003f24270 */
[C---:B------:R-:W-:Y:S02]  /*5b20*/  IMAD.X R5, R153.reuse, 0x1, R140, P5 ;  /* 0x0000000199057824 */ /* 0x040fe400028e068c */
[----:B------:R-:W-:Y:S01]  /*5b30*/  IMAD.X R7, R153, 0x1, R138, P6 ;  /* 0x0000000199077824 */ /* 0x000fe200030e068a */
[----:B0-----:R-:W-:Y:S02]  /*5b40*/  LEA R12, P5, R111, R151, 0x1 ;  /* 0x000000976f0c7211 */ /* 0x001fe400078a08ff */
[----:B------:R-:W-:Y:S02]  /*5b50*/  PRMT R173, RZ, 0x7610, R173 ;  /* 0x00007610ffad7816 */ /* 0x000fe400000000ad */
[----:B------:R0:W5:Y:S01]  /*5b60*/  @P3 LDG.E.U16 R169, desc[UR16][R6.64] ;  /* 0x0000001006a93981 */ /* 0x000162000c1e1500 */
[C---:B------:R-:W-:Y:S01]  /*5b70*/  ISETP.GT.AND P4, PT, R84.reuse, 0x15, PT ;  /* 0x000000155400780c */ /* 0x040fe20003f84270 */
[----:B------:R-:W-:Y:S01]  /*5b80*/  IMAD.X R13, R153, 0x1, R142, P5 ;  /* 0x00000001990d7824 */ /* 0x000fe200028e068e */
[----:B------:R-:W-:-:S02]  /*5b90*/  ISETP.GT.AND P3, PT, R84, 0x16, PT ;  /* 0x000000165400780c */ /* 0x000fc40003f64270 */
[-C--:B------:R-:W-:Y:S02]  /*5ba0*/  LEA R10, P6, R112, R151.reuse, 0x1 ;  /* 0x00000097700a7211 */ /* 0x080fe400078c08ff */
[----:B------:R-:W5:Y:S01]  /*5bb0*/  @P1 LDG.E.U16 R173, desc[UR16][R12.64] ;  /* 0x000000100cad1981 */ /* 0x000f62000c1e1500 */
[----:B------:R-:W-:Y:S02]  /*5bc0*/  ISETP.GT.AND P1, PT, R84, 0x19, PT ;  /* 0x000000195400780c */ /* 0x000fe40003f24270 */
[----:B------:R-:W-:Y:S01]  /*5bd0*/  PRMT R171, RZ, 0x7610, R171 ;  /* 0x00007610ffab7816 */ /* 0x000fe200000000ab */
[----:B------:R-:W-:Y:S01]  /*5be0*/  IMAD.X R11, R153, 0x1, R141, P6 ;  /* 0x00000001990b7824 */ /* 0x000fe200030e068d */
[----:B------:R-:W-:Y:S02]  /*5bf0*/  PRMT R170, RZ, 0x7610, R170 ;  /* 0x00007610ffaa7816 */ /* 0x000fe400000000aa */
[-C--:B-1----:R-:W-:Y:S02]  /*5c00*/  LEA R8, P5, R109, R151.reuse, 0x1 ;  /* 0x000000976d087211 */ /* 0x082fe400078a08ff */
[----:B0-----:R-:W-:Y:S01]  /*5c10*/  LEA R6, P6, R110, R151, 0x1 ;  /* 0x000000976e067211 */ /* 0x001fe200078c08ff */
[----:B------:R0:W5:Y:S01]  /*5c20*/  @P4 LDG.E.U16 R171, desc[UR16][R4.64] ;  /* 0x0000001004ab4981 */ /* 0x000162000c1e1500 */
[----:B------:R-:W-:Y:S01]  /*5c30*/  PRMT R175, RZ, 0x7610, R175 ;  /* 0x00007610ffaf7816 */ /* 0x000fe200000000af */
[C---:B------:R-:W-:Y:S01]  /*5c40*/  IMAD.X R9, R153.reuse, 0x1, R144, P5 ;  /* 0x0000000199097824 */ /* 0x040fe200028e0690 */
[C---:B------:R-:W-:Y:S01]  /*5c50*/  ISETP.GT.AND P4, PT, R84.reuse, 0x1a, PT ;  /* 0x0000001a5400780c */ /* 0x040fe20003f84270 */
[----:B------:R1:W5:Y:S01]  /*5c60*/  @P3 LDG.E.U16 R170, desc[UR16][R10.64] ;  /* 0x000000100aaa3981 */ /* 0x000362000c1e1500 */
[----:B------:R-:W-:Y:S01]  /*5c70*/  ISETP.GT.AND P3, PT, R84, 0x18, PT ;  /* 0x000000185400780c */ /* 0x000fe20003f64270 */
[----:B------:R-:W-:-:S02]  /*5c80*/  IMAD.X R7, R153, 0x1, R143, P6 ;  /* 0x0000000199077824 */ /* 0x000fc400030e068f */
[----:B------:R-:W5:Y:S01]  /*5c90*/  @P1 LDG.E.U16 R175, desc[UR16][R8.64] ;  /* 0x0000001008af1981 */ /* 0x000f62000c1e1500 */
[-C--:B0-----:R-:W-:Y:S02]  /*5ca0*/  LEA R4, P6, R108, R151.reuse, 0x1 ;  /* 0x000000976c047211 */ /* 0x081fe400078c08ff */
[----:B------:R-:W-:Y:S02]  /*5cb0*/  PRMT R172, RZ, 0x7610, R172 ;  /* 0x00007610ffac7816 */ /* 0x000fe400000000ac */
[-C--:B-1----:R-:W-:Y:S01]  /*5cc0*/  LEA R10, P1, R107, R151.reuse, 0x1 ;  /* 0x000000976b0a7211 */ /* 0x082fe200078208ff */
[C---:B------:R-:W-:Y:S01]  /*5cd0*/  IMAD.X R5, R153.reuse, 0x1, R145, P6 ;  /* 0x0000000199057824 */ /* 0x040fe200030e0691 */
[----:B------:R-:W-:Y:S02]  /*5ce0*/  PRMT R174, RZ, 0x7610, R174 ;  /* 0x00007610ffae7816 */ /* 0x000fe400000000ae */
[----:B------:R-:W-:Y:S01]  /*5cf0*/  ISETP.GT.AND P5, PT, R84, 0x1b, PT ;  /* 0x0000001b5400780c */ /* 0x000fe20003fa4270 */
[----:B------:R-:W-:Y:S01]  /*5d00*/  IMAD.X R11, R153, 0x1, R146, P1 ;  /* 0x00000001990b7824 */ /* 0x000fe200008e0692 */
[----:B------:R-:W-:Y:S01]  /*5d10*/  LEA R12, P6, R106, R151, 0x1 ;  /* 0x000000976a0c7211 */ /* 0x000fe200078c08ff */
[----:B------:R-:W5:Y:S01]  /*5d20*/  @P3 LDG.E.U16 R172, desc[UR16][R6.64] ;  /* 0x0000001006ac3981 */ /* 0x000f62000c1e1500 */
[----:B------:R-:W-:-:S02]  /*5d30*/  ISETP.GT.AND P1, PT, R84, RZ, PT ;  /* 0x000000ff5400720c */ /* 0x000fc40003f24270 */
[C---:B------:R-:W-:Y:S01]  /*5d40*/  ISETP.GT.AND P3, PT, R84.reuse, 0x1d, PT ;  /* 0x0000001d5400780c */ /* 0x040fe20003f64270 */
[----:B------:R0:W5:Y:S01]  /*5d50*/  @P4 LDG.E.U16 R174, desc[UR16][R4.64] ;  /* 0x0000001004ae4981 */ /* 0x000162000c1e1500 */
[----:B------:R-:W-:Y:S01]  /*5d60*/  ISETP.GT.AND P4, PT, R84, 0x1c, PT ;  /* 0x0000001c5400780c */ /* 0x000fe20003f84270 */
[C---:B------:R-:W-:Y:S01]  /*5d70*/  IMAD.X R13, R153.reuse, 0x1, R147, P6 ;  /* 0x00000001990d7824 */ /* 0x040fe200030e0693 */
[----:B------:R-:W-:Y:S02]  /*5d80*/  LEA R14, P6, R104, R151, 0x1 ;  /* 0x00000097680e7211 */ /* 0x000fe400078c08ff */
[----:B------:R-:W-:Y:S02]  /*5d90*/  PRMT R177, RZ, 0x7610, R177 ;  /* 0x00007610ffb17816 */ /* 0x000fe400000000b1 */
[----:B------:R-:W-:Y:S01]  /*5da0*/  PRMT R176, RZ, 0x7610, R176 ;  /* 0x00007610ffb07816 */ /* 0x000fe200000000b0 */
[----:B------:R-:W-:Y:S01]  /*5db0*/  IMAD.X R15, R153, 0x1, R148, P6 ;  /* 0x00000001990f7824 */ /* 0x000fe200030e0694 */
[----:B------:R-:W-:-:S02]  /*5dc0*/  PRMT R179, RZ, 0x7610, R179 ;  /* 0x00007610ffb37816 */ /* 0x000fc400000000b3 */
[----:B0-----:R-:W-:Y:S01]  /*5dd0*/  LEA R4, P6, R103, R151, 0x1 ;  /* 0x0000009767047211 */ /* 0x001fe200078c08ff */
[----:B------:R0:W5:Y:S01]  /*5de0*/  @P5 LDG.E.U16 R177, desc[UR16][R10.64] ;  /* 0x000000100ab15981 */ /* 0x000162000c1e1500 */
[----:B------:R-:W-:-:S03]  /*5df0*/  PRMT R152, RZ, 0x7610, R152 ;  /* 0x00007610ff987816 */ /* 0x000fc60000000098 */
[----:B------:R-:W5:Y:S01]  /*5e00*/  @P4 LDG.E.U16 R176, desc[UR16][R12.64] ;  /* 0x000000100cb04981 */ /* 0x000f62000c1e1500 */
[----:B------:R-:W-:Y:S01]  /*5e10*/  IMAD.X R5, R153, 0x1, R149, P6 ;  /* 0x0000000199057824 */ /* 0x000fe200030e0695 */
[C---:B------:R-:W-:Y:S02]  /*5e20*/  ISETP.GT.AND P4, PT, R84.reuse, 0x1f, PT ;  /* 0x0000001f5400780c */ /* 0x040fe40003f84270 */
[----:B------:R-:W5:Y:S01]  /*5e30*/  @P3 LDG.E.U16 R179, desc[UR16][R14.64] ;  /* 0x000000100eb33981 */ /* 0x000f62000c1e1500 */
[----:B0-----:R-:W-:Y:S02]  /*5e40*/  @P1 IMAD.MOV.U32 R10, RZ, RZ, R151 ;  /* 0x000000ffff0a1224 */ /* 0x001fe400078e0097 */
[----:B------:R-:W-:Y:S01]  /*5e50*/  @P1 IMAD.MOV.U32 R11, RZ, RZ, R153 ;  /* 0x000000ffff0b1224 */ /* 0x000fe200078e0099 */
[C---:B------:R-:W-:Y:S02]  /*5e60*/  ISETP.GT.AND P3, PT, R84.reuse, 0x1e, PT ;  /* 0x0000001e5400780c */ /* 0x040fe40003f64270 */
[----:B------:R-:W-:-:S02]  /*5e70*/  ISETP.GT.AND P6, PT, R84, 0x1, PT ;  /* 0x000000015400780c */ /* 0x000fc40003fc4270 */
[----:B------:R0:W5:Y:S01]  /*5e80*/  @P1 LDG.E.U16 R152, desc[UR16][R10.64] ;  /* 0x000000100a981981 */ /* 0x000162000c1e1500 */
[-C--:B------:R-:W-:Y:S01]  /*5e90*/  IADD3 R8, P1, PT, R88, R151.reuse, RZ ;  /* 0x0000009758087210 */ /* 0x080fe20007f3e0ff */
[----:B------:R-:W-:Y:S01]  /*5ea0*/  USHF.L.U32 UR4, UR4, 0x1f, URZ ;  /* 0x0000001f04047899 */ /* 0x000fe200080006ff */
[----:B------:R-:W-:Y:S02]  /*5eb0*/  LEA R6, P5, R82, R151, 0x1 ;  /* 0x0000009752067211 */ /* 0x000fe400078a08ff */
[----:B------:R-:W-:Y:S01]  /*5ec0*/  PRMT R178, RZ, 0x7610, R178 ;  /* 0x00007610ffb27816 */ /* 0x000fe200000000b2 */
[C---:B------:R-:W-:Y:S01]  /*5ed0*/  IMAD.X R9, R153.reuse, 0x1, R83, P1 ;  /* 0x0000000199097824 */ /* 0x040fe200008e0653 */
[----:B------:R-:W-:Y:S01]  /*5ee0*/  PRMT R155, RZ, 0x7610, R155 ;  /* 0x00007610ff9b7816 */ /* 0x000fe2000000009b */
[----:B------:R-:W-:Y:S01]  /*5ef0*/  IMAD.X R7, R153, 0x1, R150, P5 ;  /* 0x0000000199077824 */ /* 0x000fe200028e0696 */
[----:B------:R-:W-:Y:S01]  /*5f00*/  PRMT R181, RZ, 0x7610, R181 ;  /* 0x00007610ffb57816 */ /* 0x000fe200000000b5 */
[----:B0-----:R-:W-:Y:S01]  /*5f10*/  IMAD.U32 R10, RZ, RZ, UR4 ;  /* 0x00000004ff0a7e24 */ /* 0x001fe2000f8e00ff */
[----:B------:R2:W5:Y:S04]  /*5f20*/  @P3 LDG.E.U16 R178, desc[UR16][R4.64] ;  /* 0x0000001004b23981 */ /* 0x000568000c1e1500 */
[----:B------:R3:W5:Y:S04]  /*5f30*/  @P4 LDG.E.U16 R181, desc[UR16][R6.64] ;  /* 0x0000001006b54981 */ /* 0x000768000c1e1500 */
[----:B------:R0:W5:Y:S01]  /*5f40*/  @P6 LDG.E.U16 R155, desc[UR16][R8.64] ;  /* 0x00000010089b6981 */ /* 0x000162000c1e1500 */
[----:B------:R-:W1:Y:S01]  /*5f50*/  SYNCS.PHASECHK.TRANS64.TRYWAIT P1, [UR10], R10 ;  /* 0x0000000aff0075a7 */ /* 0x000e62000802110a */
[----:B--2---:R-:W-:-:S02]  /*5f60*/  PRMT R5, R16, 0x5410, R17 ;  /* 0x0000541010057816 */ /* 0x004fc40000000011 */
[----:B---3--:R-:W-:Y:S01]  /*5f70*/  PRMT R6, R18, 0x5410, R19 ;  /* 0x0000541012067816 */ /* 0x008fe20000000013 */
[----:B01----:R-:W-:Y:S06]  /*5f80*/  @!P1 BRA `(.L_x_15) ;  /* 0x00000090006c9947 */ /* 0x003fec0003800000 */
.L_x_25:
[----:B-----5:R-:W-:Y:S01]  /*5f90*/  PRMT R7, R154, 0x5410, R157 ;  /* 0x000054109a077816 */ /* 0x020fe2000000009d */
[C---:B------:R-:W-:Y:S01]  /*5fa0*/  IMAD.WIDE R20, R121.reuse, 0x2, R20 ;  /* 0x0000000279147825 */ /* 0x040fe200078e0214 */
[----:B------:R-:W-:Y:S02]  /*5fb0*/  PRMT R8, R156, 0x5410, R159 ;  /* 0x000054109c087816 */ /* 0x000fe4000000009f */
[----:B------:R-:W-:Y:S01]  /*5fc0*/  PRMT R9, R158, 0x5410, R161 ;  /* 0x000054109e097816 */ /* 0x000fe200000000a1 */
[C---:B------:R-:W-:Y:S01]  /*5fd0*/  IMAD.WIDE R24, R121.reuse, 0x2, R24 ;  /* 0x0000000279187825 */ /* 0x040fe200078e0218 */
[----:B------:R-:W-:Y:S02]  /*5fe0*/  PRMT R10, R160, 0x5410, R163 ;  /* 0x00005410a00a7816 */ /* 0x000fe400000000a3 */
[----:B------:R-:W-:Y:S01]  /*5ff0*/  PRMT R11, R162, 0x5410, R165 ;  /* 0x00005410a20b7816 */ /* 0x000fe200000000a5 */
[----:B------:R-:W-:Y:S01]  /*6000*/  IMAD.WIDE R28, R121, 0x2, R28 ;  /* 0x00000002791c7825 */ /* 0x000fe200078e021c */
[----:B------:R-:W-:-:S02]  /*6010*/  PRMT R12, R164, 0x5410, R167 ;  /* 0x00005410a40c7816 */ /* 0x000fc400000000a7 */
[----:B------:R-:W-:Y:S01]  /*6020*/  PRMT R13, R166, 0x5410, R169 ;  /* 0x00005410a60d7816 */ /* 0x000fe200000000a9 */
        /* <DEDUP_REMOVED lines=9> */
[----:B------:R-:W-:Y:S01]  /*60c0*/  IMAD.WIDE R44, R121, 0x2, R44 ;  /* 0x00000002792c7825 */ /* 0x000fe200078e022c */
[----:B------:R-:W-:Y:S02]  /*60d0*/  PRMT R4, R152, 0x5410, R155 ;  /* 0x0000541098047816 */ /* 0x000fe4000000009b */
[----:B------:R-:W-:Y:S01]  /*60e0*/  ISETP.GE.AND P1, PT, R99, R84, PT ;  /* 0x000000546300720c */ /* 0x000fe20003f26270 */
[C---:B------:R-:W-:Y:S01]  /*60f0*/  IMAD.WIDE R48, R121.reuse, 0x2, R48 ;  /* 0x0000000279307825 */ /* 0x040fe200078e0230 */
[----:B------:R0:W-:Y:S01]  /*6100*/  STTM.x16 tmem[UR9+0x100], R4 ;  /* 0x00010004000079ed */ /* 0x0001e20008240009 */
[----:B------:R-:W1:Y:S02]  /*6110*/  FENCE.VIEW.ASYNC.T ;  /* 0x00000000000073c6 */ /* 0x000e640000000200 */
[----:B-1----:R-:W-:Y:S01]  /*6120*/  BAR.SYNC.DEFER_BLOCKING 0x0 ;  /* 0x0000000000007b1d */ /* 0x002fe20000010000 */
[----:B------:R-:W-:Y:S01]  /*6130*/  PRMT R152, RZ, 0x7610, R152 ;  /* 0x00007610ff987816 */ /* 0x000fe20000000098 */
[----:B------:R-:W-:Y:S01]  /*6140*/  IMAD.WIDE R52, R121, 0x2, R52 ;  /* 0x0000000279347825 */ /* 0x000fe200078e0234 */
[----:B------:R-:W-:-:S02]  /*6150*/  PRMT R154, RZ, 0x7610, R154 ;  /* 0x00007610ff9a7816 */ /* 0x000fc4000000009a */
[----:B------:R-:W-:Y:S01]  /*6160*/  PRMT R156, RZ, 0x7610, R156 ;  /* 0x00007610ff9c7816 */ /* 0x000fe2000000009c */
[C---:B------:R-:W-:Y:S01]  /*6170*/  IMAD.WIDE R56, R121.reuse, 0x2, R56 ;  /* 0x0000000279387825 */ /* 0x040fe200078e0238 */
[----:B------:R-:W-:Y:S02]  /*6180*/  PRMT R158, RZ, 0x7610, R158 ;  /* 0x00007610ff9e7816 */ /* 0x000fe4000000009e */
[----:B------:R-:W-:Y:S01]  /*6190*/  PRMT R160, RZ, 0x7610, R160 ;  /* 0x00007610ffa07816 */ /* 0x000fe200000000a0 */
[C---:B------:R-:W-:Y:S01]  /*61a0*/  IMAD.WIDE R60, R121.reuse, 0x2, R60 ;  /* 0x00000002793c7825 */ /* 0x040fe200078e023c */
[----:B------:R-:W-:Y:S02]  /*61b0*/  PRMT R162, RZ, 0x7610, R162 ;  /* 0x00007610ffa27816 */ /* 0x000fe400000000a2 */
        /* <DEDUP_REMOVED lines=8> */
[----:B------:R-:W-:Y:S01]  /*6240*/  PRMT R161, RZ, 0x7610, R161 ;  /* 0x00007610ffa17816 */ /* 0x000fe200000000a1 */
[----:B------:R-:W2:Y:S01]  /*6250*/  @!P1 LDG.E.U16 R152, desc[UR16][R48.64] ;  /* 0x0000001030989981 */ /* 0x000ea2000c1e1500 */
[----:B------:R-:W-:Y:S01]  /*6260*/  PRMT R163, RZ, 0x7610, R163 ;  /* 0x00007610ffa37816 */ /* 0x000fe200000000a3 */
[C---:B------:R-:W-:Y:S01]  /*6270*/  IMAD.WIDE R76, R121.reuse, 0x2, R76 ;  /* 0x00000002794c7825 */ /* 0x040fe200078e024c */
[----:B------:R-:W-:Y:S01]  /*6280*/  PRMT R165, RZ, 0x7610, R165 ;  /* 0x00007610ffa57816 */ /* 0x000fe200000000a5 */
[----:B------:R-:W3:Y:S01]  /*6290*/  @!P1 LDG.E.U16 R154, desc[UR16][R44.64] ;  /* 0x000000102c9a9981 */ /* 0x000ee2000c1e1500 */
[----:B------:R-:W-:Y:S01]  /*62a0*/  PRMT R167, RZ, 0x7610, R167 ;  /* 0x00007610ffa77816 */ /* 0x000fe200000000a7 */
[C---:B------:R-:W-:Y:S01]  /*62b0*/  IMAD.WIDE R80, R121.reuse, 0x2, R80 ;  /* 0x0000000279507825 */ /* 0x040fe200078e0250 */
[----:B------:R-:W-:Y:S01]  /*62c0*/  PRMT R169, RZ, 0x7610, R169 ;  /* 0x00007610ffa97816 */ /* 0x000fe200000000a9 */
[----:B------:R-:W4:Y:S02]  /*62d0*/  @!P1 LDG.E.U16 R156, desc[UR16][R40.64] ;  /* 0x00000010289c9981 */ /* 0x000f24000c1e1500 */
[C---:B------:R-:W-:Y:S01]  /*62e0*/  IMAD.WIDE R22, R121.reuse, 0x2, R22 ;  /* 0x0000000279167825 */ /* 0x040fe200078e0216 */
[----:B0-----:R-:W-:Y:S01]  /*62f0*/  PRMT R4, RZ, 0x7610, R4 ;  /* 0x00007610ff047816 */ /* 0x001fe20000000004 */
[----:B------:R-:W4:Y:S01]  /*6300*/  @!P1 LDG.E.U16 R158, desc[UR16][R36.64] ;  /* 0x00000010249e9981 */ /* 0x000f22000c1e1500 */
[----:B------:R-:W-:Y:S01]  /*6310*/  PRMT R6, RZ, 0x7610, R6 ;  /* 0x00007610ff067816 */ /* 0x000fe20000000006 */
[C---:B------:R-:W-:Y:S01]  /*6320*/  IMAD.WIDE R26, R121.reuse, 0x2, R26 ;  /* 0x00000002791a7825 */ /* 0x040fe200078e021a */
[----:B------:R-:W-:Y:S01]  /*6330*/  PRMT R8, RZ, 0x7610, R8 ;  /* 0x00007610ff087816 */ /* 0x000fe20000000008 */
        /* <DEDUP_REMOVED lines=26> */
[----:B------:R-:W-:-:S02]  /*64e0*/  IMAD.WIDE R54, R121, 0x2, R54 ;  /* 0x0000000279367825 */ /* 0x000fc400078e0236 */
[----:B------:R-:W4:Y:S02]  /*64f0*/  @!P1 LDG.E.U16 R16, desc[UR16][R56.64] ;  /* 0x0000001038109981 */ /* 0x000f24000c1e1500 */
[C---:B------:R-:W-:Y:S02]  /*6500*/  IMAD.WIDE R58, R121.reuse, 0x2, R58 ;  /* 0x00000002793a7825 */ /* 0x040fe400078e023a */
[----:B------:R-:W4:Y:S02]  /*6510*/  @!P1 LDG.E.U16 R18, desc[UR16][R52.64] ;  /* 0x0000001034129981 */ /* 0x000f24000c1e1500 */
[C---:B------:R-:W-:Y:S02]  /*6520*/  IMAD.WIDE R62, R121.reuse, 0x2, R62 ;  /* 0x00000002793e7825 */ /* 0x040fe400078e023e */
[----:B------:R-:W4:Y:S02]  /*6530*/  @!P1 LDG.E.U16 R162, desc[UR16][R28.64] ;  /* 0x000000101ca29981 */ /* 0x000f24000c1e1500 */
        /* <DEDUP_REMOVED lines=8> */
[----:B------:R-:W-:Y:S02]  /*65c0*/  IMAD.WIDE R2, R121, 0x2, R2 ;  /* 0x0000000279027825 */ /* 0x000fe400078e0202 */
[----:B------:R-:W4:Y:S04]  /*65d0*/  @!P1 LDG.E.U16 R5, desc[UR16][R78.64] ;  /* 0x000000104e059981 */ /* 0x000f28000c1e1500 */
        /* <DEDUP_REMOVED lines=12> */
[----:B------:R-:W4:Y:S01]  /*66a0*/  @!P1 LDG.E.U16 R169, desc[UR16][R2.64] ;  /* 0x0000001002a99981 */ /* 0x000f22000c1e1500 */
[----:B------:R-:W-:Y:S01]  /*66b0*/  BAR.SYNC.DEFER_BLOCKING 0x0 ;  /* 0x0000000000007b1d */ /* 0x000fe20000010000 */
[----:B------:R-:W-:-:S04]  /*66c0*/  ULEA UR10, UR14, UR8, 0x3 ;  /* 0x000000080e0a7291 */ /* 0x000fc8000f8e18ff */
[----:B------:R-:W-:Y:S01]  /*66d0*/  UIADD3 UR10, UPT, UPT, UR10, 0x4000, URZ ;  /* 0x000040000a0a7890 */ /* 0x000fe2000fffe0ff */
[----:B--2---:R0:W-:Y:S04]  /*66e0*/  STS.U16 [R101+UR8+0x3000], R152 ;  /* 0x0030009865007988 */ /* 0x0041e80008000408 */
[----:B---3--:R0:W-:Y:S04]  /*66f0*/  STS.U16 [R101+UR8+0x3200], R154 ;  /* 0x0032009a65007988 */ /* 0x0081e80008000408 */
[----:B----4-:R0:W-:Y:S04]  /*6700*/  STS.U16 [R101+UR8+0x3400], R156 ;  /* 0x0034009c65007988 */ /* 0x0101e80008000408 */
[----:B------:R0:W-:Y:S04]  /*6710*/  STS.U16 [R101+UR8+0x3600], R158 ;  /* 0x0036009e65007988 */ /* 0x0001e80008000408 */
        /* <DEDUP_REMOVED lines=27> */
[----:B------:R0:W-:Y:S01]  /*68d0*/  STS.U16 [R102+UR8+0x3f00], R169 ;  /* 0x003f00a966007988 */ /* 0x0001e20008000408 */
[----:B------:R1:W-:Y:S06]  /*68e0*/  MEMBAR.ALL.CTA ;  /* 0x0000000000007992 */ /* 0x0003ec0000008000 */
[----:B-1----:R-:W1:Y:S02]  /*68f0*/  FENCE.VIEW.ASYNC.S ;  /* 0x00000000000073c6 */ /* 0x002e640000000000 */
[----:B-1----:R-:W-:Y:S06]  /*6900*/  BAR.SYNC.DEFER_BLOCKING 0x0 ;  /* 0x0000000000007b1d */ /* 0x002fec0000010000 */
[----:B------:R-:W-:-:S00]  /*6910*/  MEMBAR.ALL.CTA ;  /* 0x0000000000007992 */ /* 0x000fc00000008000 */
[----:B------:R-:W-:Y:S06]  /*6920*/  MEMBAR.ALL.GPU ;  /* 0x0000000000007992 */ /* 0x000fec000000a000 */
[----:B------:R-:W-:-:S00]  /*6930*/  ERRBAR ;  /* 0x00000000000079ab */ /* 0x000fc00000000000 */
[----:B------:R-:W-:Y:S08]  /*6940*/  CGAERRBAR ;  /* 0x00000000000075ab */ /* 0x000ff00000000000 */
[----:B------:R-:W-:Y:S06]  /*6950*/  UCGABAR_ARV ;  /* 0x00000000000079c7 */ /* 0x000fec0008000000 */
[----:B------:R-:W-:Y:S01]  /*6960*/  UCGABAR_WAIT ;  /* 0x0000000000007dc7 */ /* 0x000fe20008000000 */
[----:B------:R-:W-:Y:S01]  /*6970*/  CCTL.IVALL ;  /* 0x00000000ff00798f */ /* 0x000fe20002000000 */
[----:B0-----:R-:W-:Y:S05]  /*6980*/  @P0 BRA `(.L_x_16) ;  /* 0x0000000000300947 */ /* 0x001fea0003800000 */
[----:B------:R-:W-:Y:S01]  /*6990*/  UIADD3 UR4, UPT, UPT, UR18, 0x108, URZ ;  /* 0x0000010812047890 */ /* 0x000fe2000fffe0ff */
[----:B------:R-:W-:Y:S01]  /*69a0*/  UMOV UR20, UR6 ;  /* 0x0000000600147c82 */ /* 0x000fe20008000000 */
[----:B------:R-:W-:Y:S01]  /*69b0*/  UMOV UR21, 0x80004020 ;  /* 0x8000402000157882 */ /* 0x000fe20000000000 */
[----:B------:R-:W-:Y:S01]  /*69c0*/  UMOV UR22, 0x0 ;  /* 0x0000000000167882 */ /* 0x000fe20000000000 */
[----:B------:R-:W-:Y:S01]  /*69d0*/  UMOV UR23, 0x10400490 ;  /* 0x1040049000177882 */ /* 0x000fe20000000000 */
[----:B------:R-:W-:Y:S01]  /*69e0*/  UMOV UR24, 0x0 ;  /* 0x0000000000187882 */ /* 0x000fe20000000000 */
[----:B------:R-:W-:Y:S01]  /*69f0*/  UMOV UR25, 0x10400490 ;  /* 0x1040049000197882 */ /* 0x000fe20000000000 */
[----:B------:R-:W-:Y:S01]  /*6a00*/  UMOV UR15, 0x3 ;  /* 0x00000003000f7882 */ /* 0x000fe20000000000 */
[----:B------:R0:W-:Y:S01]  /*6a10*/  UTCHMMA.2CTA tmem[UR19], gdesc[UR20], tmem[UR18], tmem[UR22], idesc[UR23], UPT ;  /* 0x00ff1614130079ea */ /* 0x0001e2000ba00012 */
[----:B------:R0:W-:Y:S01]  /*6a20*/  UTCHMMA.2CTA tmem[UR4], gdesc[UR12], tmem[UR18], tmem[UR24], idesc[UR25], UPT ;  /* 0x00ff180c040079ea */ /* 0x0001e2000ba00012 */
[----:B------:R0:W-:Y:S01]  /*6a30*/  UTCBAR.2CTA.MULTICAST [UR10], URZ, UR15 ;  /* 0x000000ff0a0073e9 */ /* 0x0001e2000820080f */
[----:B------:R-:W-:Y:S01]  /*6a40*/  NOP ;  /* 0x0000000000007918 */ /* 0x000fe20000000000 */
.L_x_16:
[----:B------:R-:W-:Y:S01]  /*6a50*/  UIADD3 UR14, UPT, UPT, UR14, 0x1, URZ ;  /* 0x000000010e0e7890 */ /* 0x000fe2000fffe0ff */
[----:B------:R-:W-:Y:S01]  /*6a60*/  IMAD.MOV.U32 R152, RZ, RZ, R151 ;  /* 0x000000ffff987224 */ /* 0x000fe200078e0097 */
[----:B------:R-:W-:Y:S01]  /*6a70*/  UIADD3 UR11, UPT, UPT, UR11, -0x1, URZ ;  /* 0xffffffff0b0b7890 */ /* 0x000fe2000fffe0ff */
[----:B------:R-:W-:Y:S01]  /*6a80*/  VIADD R84, R84, 0xffffffe0 ;  /* 0xffffffe054547836 */ /* 0x000fe20000000000 */
[----:B------:R-:W-:Y:S01]  /*6a90*/  UISETP.GT.AND UP1, UPT, UR14, 0x1, UPT ;  /* 0x000000010e00788c */ /* 0x000fe2000bf24270 */
[----:B------:R-:W-:-:S03]  /*6aa0*/  IMAD.WIDE R152, R105, 0x2, R152 ;  /* 0x0000000269987825 */ /* 0x000fc600078e0298 */
[----:B0-----:R-:W-:Y:S01]  /*6ab0*/  USEL UR4, URZ, 0x1, !UP1 ;  /* 0x00000001ff047887 */ /* 0x001fe2000c800000 */
[----:B------:R-:W-:Y:S01]  /*6ac0*/  IMAD.MOV.U32 R151, RZ, RZ, R152 ;  /* 0x000000ffff977224 */ /* 0x000fe200078e0098 */
[----:B------:R-:W-:Y:S02]  /*6ad0*/  USEL UR14, UR14, URZ, !UP1 ;  /* 0x000000ff0e0e7287 */ /* 0x000fe4000c800000 */
[----:B------:R-:W-:Y:S02]  /*6ae0*/  UISETP.NE.U32.AND UP1, UPT, UR11, URZ, UPT ;  /* 0x000000ff0b00728c */ /* 0x000fe4000bf25070 */
[----:B------:R-:W-:-:S03]  /*6af0*/  ULOP3.LUT UR15, UR5, UR4, URZ, 0x3c, !UPT ;  /* 0x00000004050f7292 */ /* 0x000fc6000f8e3cff */
[----:B------:R-:W-:-:S04]  /*6b00*/  UMOV UR4, UR5 ;  /* 0x0000000500047c82 */ /* 0x000fc80008000000 */
[----:B------:R-:W-:Y:S01]  /*6b10*/  UMOV UR5, UR15 ;  /* 0x0000000f00057c82 */ /* 0x000fe20008000000 */
[----:B------:R-:W-:Y:S05]  /*6b20*/  BRA.U UP1, `(.L_x_17) ;  /* 0xffffffe901807547 */ /* 0x000fea000b83ffff */
.L_x_14:
[----:B------:R-:W0:Y:S01]  /*6b30*/  LDCU.128 UR12, c[0x0][0x390] ;  /* 0x00007200ff0c77ac */ /* 0x000e220008000c00 */
[----:B------:R-:W-:Y:S01]  /*6b40*/  ISETP.GE.AND P1, PT, R100, 0x20, PT ;  /* 0x000000206400780c */ /* 0x000fe20003f26270 */
[C---:B------:R-:W-:Y:S01]  /*6b50*/  VIADD R2, R0.reuse, 0x1 ;  /* 0x0000000100027836 */ /* 0x040fe20000000000 */
[----:B------:R-:W1:Y:S01]  /*6b60*/  LDCU UR7, c[0x0][0x39c] ;  /* 0x00007380ff0777ac */ /* 0x000e620008000800 */
[----:B------:R-:W-:Y:S01]  /*6b70*/  VIADD R3, R0, 0x2 ;  /* 0x0000000200037836 */ /* 0x000fe20000000000 */
[----:B------:R-:W2:Y:S01]  /*6b80*/  LDCU UR6, c[0x0][0x3b4] ;  /* 0x00007680ff0677ac */ /* 0x000ea20008000800 */
[----:B------:R-:W3:Y:S01]  /*6b90*/  LDCU UR5, c[0x0][0x3b8] ;  /* 0x00007700ff0577ac */ /* 0x000ee20008000800 */
[----:B------:R-:W4:Y:S01]  /*6ba0*/  LDCU UR11, c[0x0][0x39c] ;  /* 0x00007380ff0b77ac */ /* 0x000f220008000800 */
[C---:B0-----:R-:W-:Y:S01]  /*6bb0*/  ISETP.GE.AND P0, PT, R85.reuse, UR14, PT ;  /* 0x0000000e55007c0c */ /* 0x041fe2000bf06270 */
[----:B------:R-:W0:Y:S03]  /*6bc0*/  LDCU UR19, c[0x0][0x39c] ;  /* 0x00007380ff1377ac */ /* 0x000e260008000800 */
[----:B-1----:R-:W-:Y:S01]  /*6bd0*/  ISETP.LT.AND P3, PT, R2, UR7, !P0 ;  /* 0x0000000702007c0c */ /* 0x002fe2000c761270 */
[----:B------:R-:W1:Y:S01]  /*6be0*/  LDCU UR20, c[0x0][0x39c] ;  /* 0x00007380ff1477ac */ /* 0x000e620008000800 */
[----:B--2---:R-:W-:Y:S01]  /*6bf0*/  IMAD R2, R85, UR6, RZ ;  /* 0x0000000655027c24 */ /* 0x004fe2000f8e02ff */
[----:B---34-:R-:W-:Y:S10]  /*6c00*/  @!P1 BRA `(.L_x_18) ;  /* 0x0000000000109947 */ /* 0x018ff40003800000 */
[----:B------:R-:W-:-:S06]  /*6c10*/  USHF.L.U32 UR4, UR4, 0x1f, URZ ;  /* 0x0000001f04047899 */ /* 0x000fcc00080006ff */
[----:B------:R-:W-:-:S04]  /*6c20*/  IMAD.U32 R4, RZ, RZ, UR4 ;  /* 0x00000004ff047e24 */ /* 0x000fc8000f8e00ff */
[----:B------:R-:W2:Y:S02]  /*6c30*/  SYNCS.PHASECHK.TRANS64.TRYWAIT P1, [UR10], R4 ;  /* 0x00000004ff0075a7 */ /* 0x000ea4000802110a */
[----:B--2---:R-:W-:Y:S05]  /*6c40*/  @!P1 BRA `(.L_x_19) ;  /* 0x0000008400489947 */ /* 0x004fea0003800000 */
.L_x_18:
[----:B------:R-:W-:Y:S01]  /*6c50*/  BAR.SYNC.DEFER_BLOCKING 0x0 ;  /* 0x0000000000007b1d */ /* 0x000fe20000010000 */
[C---:B------:R-:W-:Y:S01]  /*6c60*/  IMAD R4, R0.reuse, UR5, RZ ;  /* 0x0000000500047c24 */ /* 0x040fe2000f8e02ff */
[----:B------:R-:W-:Y:S01]  /*6c70*/  ISETP.LT.AND P1, PT, R3, UR11, !P0 ;  /* 0x0000000b03007c0c */ /* 0x000fe2000c721270 */
[----:B------:R-:W-:Y:S01]  /*6c80*/  VIADD R6, R0, 0x3 ;  /* 0x0000000300067836 */ /* 0x000fe20000000000 */
[----:B------:R-:W-:Y:S01]  /*6c90*/  LEA R3, P5, R2, UR12, 0x1 ;  /* 0x0000000c02037c11 */ /* 0x000fe2000f8a08ff */
[----:B------:R-:W-:Y:S01]  /*6ca0*/  VIADD R5, R4, UR5 ;  /* 0x0000000504057c36 */ /* 0x000fe20008000000 */
[----:B------:R-:W2:Y:S01]  /*6cb0*/  LDCU UR4, c[0x0][0x39c] ;  /* 0x00007380ff0477ac */ /* 0x000ea20008000800 */
[----:B------:R-:W-:Y:S01]  /*6cc0*/  VIADD R7, R0, 0x4 ;  /* 0x0000000400077836 */ /* 0x000fe20000000000 */
[----:B------:R-:W-:Y:S01]  /*6cd0*/  LEA.HI.X.SX32 R2, R2, UR13, 0x1, P5 ;  /* 0x0000000d02027c11 */ /* 0x000fe2000a8f0eff */
[----:B------:R-:W-:Y:S01]  /*6ce0*/  VIADD R250, R0, 0x6 ;  /* 0x0000000600fa7836 */ /* 0x000fe20000000000 */
[----:B0-----:R-:W-:Y:S01]  /*6cf0*/  ISETP.LT.AND P4, PT, R6, UR19, !P0 ;  /* 0x0000001306007c0c */ /* 0x001fe2000c781270 */
[C---:B------:R-:W-:Y:S01]  /*6d00*/  VIADD R6, R5.reuse, UR5 ;  /* 0x0000000505067c36 */ /* 0x040fe20008000000 */
[-C--:B------:R-:W-:Y:S01]  /*6d10*/  LEA R138, P5, R4, R3.reuse, 0x1 ;  /* 0x00000003048a7211 */ /* 0x080fe200078a08ff */
[----:B------:R-:W0:Y:S01]  /*6d20*/  LDCU UR6, c[0x0][0x39c] ;  /* 0x00007380ff0677ac */ /* 0x000e220008000800 */
[----:B------:R-:W-:-:S02]  /*6d30*/  LEA R136, P6, R5, R3, 0x1 ;  /* 0x0000000305887211 */ /* 0x000fc400078c08ff */
[-C--:B------:R-:W-:Y:S01]  /*6d40*/  LEA.HI.X.SX32 R139, R4, R2.reuse, 0x1, P5 ;  /* 0x00000002048b7211 */ /* 0x080fe200028f0eff */
[----:B------:R-:W-:Y:S01]  /*6d50*/  VIADD R4, R6, UR5 ;  /* 0x0000000506047c36 */ /* 0x000fe20008000000 */
[-C--:B------:R-:W-:Y:S01]  /*6d60*/  LEA.HI.X.SX32 R137, R5, R2.reuse, 0x1, P6 ;  /* 0x0000000205897211 */ /* 0x080fe200030f0eff */
[----:B------:R-:W3:Y:S01]  /*6d70*/  LDCU UR7, c[0x0][0x39c] ;  /* 0x00007380ff0777ac */ /* 0x000ee20008000800 */
[----:B-1----:R-:W-:Y:S01]  /*6d80*/  ISETP.LT.AND P5, PT, R7, UR20, !P0 ;  /* 0x0000001407007c0c */ /* 0x002fe2000c7a1270 */
[----:B------:R-:W-:Y:S01]  /*6d90*/  VIADD R5, R4, UR5 ;  /* 0x0000000504057c36 */ /* 0x000fe20008000000 */
[----:B------:R-:W-:Y:S01]  /*6da0*/  LEA R134, P6, R6, R3, 0x1 ;  /* 0x0000000306867211 */ /* 0x000fe200078c08ff */
[----:B------:R-:W-:Y:S01]  /*6db0*/  VIADD R7, R0, 0x5 ;  /* 0x0000000500077836 */ /* 0x000fe20000000000 */
[----:B------:R-:W1:Y:S02]  /*6dc0*/  @!P2 SYNCS.CCTL.IV [UR8+0x4000] ;  /* 0x00400000ff00a9b1 */ /* 0x000e640008000008 */
[----:B-1----:R-:W-:Y:S01]  /*6dd0*/  BAR.SYNC.DEFER_BLOCKING 0x0 ;  /* 0x0000000000007b1d */ /* 0x002fe20000010000 */
[----:B------:R-:W-:-:S02]  /*6de0*/  LEA.HI.X.SX32 R135, R6, R2, 0x1, P6 ;  /* 0x0000000206877211 */ /* 0x000fc400030f0eff */
[----:B--2---:R-:W-:-:S03]  /*6df0*/  ISETP.LT.AND P6, PT, R7, UR4, !P0 ;  /* 0x0000000407007c0c */ /* 0x004fc6000c7c1270 */
[----:B------:R-:W1:Y:S01]  /*6e00*/  LDCU UR4, c[0x0][0x39c] ;  /* 0x00007380ff0477ac */ /* 0x000e620008000800 */
[----:B------:R-:W2:Y:S01]  /*6e10*/  LDTM.x64 R68, tmem[UR9] ;  /* 0x00000009004479ee */ /* 0x000ea20008340000 */
[----:B------:R-:W4:Y:S01]  /*6e20*/  @!P2 SYNCS.CCTL.IV [UR8+0x4008] ;  /* 0x00400800ff00a9b1 */ /* 0x000f220008000008 */
[CC--:B------:R-:W-:Y:S01]  /*6e30*/  LEA R132, P2, R4.reuse, R3.reuse, 0x1 ;  /* 0x0000000304847211 */ /* 0x0c0fe200078408ff */
[----:B------:R-:W5:Y:S03]  /*6e40*/  LDCU UR8, c[0x0][0x39c] ;  /* 0x00007380ff0877ac */ /* 0x000f660008000800 */
[----:B------:R-:W-:Y:S01]  /*6e50*/  LEA.HI.X.SX32 R133, R4, R2, 0x1, P2 ;  /* 0x0000000204857211 */ /* 0x000fe200010f0eff */
[C---:B------:R-:W-:Y:S01]  /*6e60*/  VIADD R4, R5.reuse, UR5 ;  /* 0x0000000505047c36 */ /* 0x040fe20008000000 */
[----:B------:R-:W-:Y:S02]  /*6e70*/  LEA R140, P2, R5, R3, 0x1 ;  /* 0x00000003058c7211 */ /* 0x000fe400078408ff */
[----:B--2---:R-:W-:-:S02]  /*6e80*/  F2FP.BF16.F32.PACK_AB R100, R101, R100 ;  /* 0x000000646564723e */ /* 0x004fc400000010ff */
[----:B------:R-:W-:Y:S01]  /*6e90*/  LEA.HI.X.SX32 R141, R5, R2, 0x1, P2 ;  /* 0x00000002058d7211 */ /* 0x000fe200010f0eff */
[C---:B------:R-:W-:Y:S01]  /*6ea0*/  VIADD R5, R4.reuse, UR5 ;  /* 0x0000000504057c36 */ /* 0x040fe20008000000 */
[CC--:B------:R-:W-:Y:S02]  /*6eb0*/  LEA R142, P2, R4.reuse, R3.reuse, 0x1 ;  /* 0x00000003048e7211 */ /* 0x0c0fe400078408ff */
[----:B------:R-:W-:Y:S02]  /*6ec0*/  F2FP.BF16.F32.PACK_AB R101, R91, R90 ;  /* 0x0000005a5b65723e */ /* 0x000fe400000010ff */
[----:B------:R-:W-:Y:S01]  /*6ed0*/  LEA.HI.X.SX32 R143, R4, R2, 0x1, P2 ;  /* 0x00000002048f7211 */ /* 0x000fe200010f0eff */
[C---:B------:R-:W-:Y:S01]  /*6ee0*/  VIADD R4, R5.reuse, UR5 ;  /* 0x0000000505047c36 */ /* 0x040fe20008000000 */
[----:B------:R-:W-:Y:S02]  /*6ef0*/  LEA R144, P2, R5, R3, 0x1 ;  /* 0x0000000305907211 */ /* 0x000fe400078408ff */
[----:B------:R-:W-:-:S02]  /*6f00*/  F2FP.BF16.F32.PACK_AB R104, R105, R104 ;  /* 0x000000686968723e */ /* 0x000fc400000010ff */
        /* <DEDUP_REMOVED lines=27> */
[----:B------:R-:W-:Y:S01]  /*70c0*/  F2FP.BF16.F32.PACK_AB R115, R77, R76 ;  /* 0x0000004c4d73723e */ /* 0x000fe200000010ff */
[C---:B------:R-:W-:Y:S01]  /*70d0*/  VIADD R90, R5.reuse, UR5 ;  /* 0x00000005055a7c36 */ /* 0x040fe20008000000 */
[----:B------:R-:W-:Y:S02]  /*70e0*/  LEA.HI.X.SX32 R159, R4, R2, 0x1, P2 ;  /* 0x00000002049f7211 */ /* 0x000fe400010f0eff */
[----:B------:R-:W-:Y:S01]  /*70f0*/  LEA R162, P2, R5, R3, 0x1 ;  /* 0x0000000305a27211 */ /* 0x000fe200078408ff */
[----:B------:R-:W-:Y:S01]  /*7100*/  VIADD R86, R90, UR5 ;  /* 0x000000055a567c36 */ /* 0x000fe20008000000 */
[----:B------:R-:W-:-:S02]  /*7110*/  F2FP.BF16.F32.PACK_AB R118, R119, R118 ;  /* 0x000000767776723e */ /* 0x000fc400000010ff */
[----:B------:R-:W-:Y:S01]  /*7120*/  LEA.HI.X.SX32 R163, R5, R2, 0x1, P2 ;  /* 0x0000000205a37211 */ /* 0x000fe200010f0eff */
[----:B------:R-:W-:Y:S01]  /*7130*/  VIADD R84, R86, UR5 ;  /* 0x0000000556547c36 */ /* 0x000fe20008000000 */
[-C--:B------:R-:W-:Y:S01]  /*7140*/  LEA R166, P2, R90, R3.reuse, 0x1 ;  /* 0x000000035aa67211 */ /* 0x080fe200078408ff */
[----:B------:R-:W2:Y:S01]  /*7150*/  LDTM.x64 R4, tmem[UR9+0x40] ;  /* 0x00004009000479ee */ /* 0x000ea20008340000 */
[----:B------:R-:W-:Y:S01]  /*7160*/  F2FP.BF16.F32.PACK_AB R119, R73, R72 ;  /* 0x000000484977723e */ /* 0x000fe200000010ff */
[----:B------:R-:W-:Y:S01]  /*7170*/  VIADD R80, R84, UR5 ;  /* 0x0000000554507c36 */ /* 0x000fe20008000000 */
[----:B------:R-:W-:Y:S02]  /*7180*/  LEA.HI.X.SX32 R167, R90, R2, 0x1, P2 ;  /* 0x000000025aa77211 */ /* 0x000fe400010f0eff */
[----:B------:R-:W-:Y:S01]  /*7190*/  LEA R170, P2, R86, R3, 0x1 ;  /* 0x0000000356aa7211 */ /* 0x000fe200078408ff */
[----:B------:R-:W-:Y:S01]  /*71a0*/  VIADD R76, R80, UR5 ;  /* 0x00000005504c7c36 */ /* 0x000fe20008000000 */
[----:B------:R-:W-:-:S02]  /*71b0*/  F2FP.BF16.F32.PACK_AB R122, R123, R122 ;  /* 0x0000007a7b7a723e */ /* 0x000fc400000010ff */
[----:B------:R-:W-:Y:S01]  /*71c0*/  LEA.HI.X.SX32 R171, R86, R2, 0x1, P2 ;  /* 0x0000000256ab7211 */ /* 0x000fe200010f0eff */
[----:B------:R-:W-:Y:S01]  /*71d0*/  VIADD R72, R76, UR5 ;  /* 0x000000054c487c36 */ /* 0x000fe20008000000 */
[-C--:B------:R-:W-:Y:S02]  /*71e0*/  LEA R174, P2, R84, R3.reuse, 0x1 ;  /* 0x0000000354ae7211 */ /* 0x080fe400078408ff */
[----:B------:R-:W-:Y:S01]  /*71f0*/  F2FP.BF16.F32.PACK_AB R123, R69, R68 ;  /* 0x00000044457b723e */ /* 0x000fe200000010ff */
[----:B------:R-:W-:Y:S01]  /*7200*/  VIADD R68, R72, UR5 ;  /* 0x0000000548447c36 */ /* 0x000fe20008000000 */
[----:B------:R-:W-:Y:S02]  /*7210*/  LEA.HI.X.SX32 R175, R84, R2, 0x1, P2 ;  /* 0x0000000254af7211 */ /* 0x000fe400010f0eff */
[----:B------:R-:W-:Y:S02]  /*7220*/  LEA R178, P2, R80, R3, 0x1 ;  /* 0x0000000350b27211 */ /* 0x000fe400078408ff */
[----:B------:R-:W-:-:S02]  /*7230*/  F2FP.BF16.F32.PACK_AB R126, R127, R126 ;  /* 0x0000007e7f7e723e */ /* 0x000fc400000010ff */
[----:B------:R-:W-:Y:S02]  /*7240*/  LEA.HI.X.SX32 R179, R80, R2, 0x1, P2 ;  /* 0x0000000250b37211 */ /* 0x000fe400010f0eff */
[-C--:B------:R-:W-:Y:S02]  /*7250*/  LEA R182, P2, R76, R3.reuse, 0x1 ;  /* 0x000000034cb67211 */ /* 0x080fe400078408ff */
[----:B--2---:R-:W-:Y:S01]  /*7260*/  F2FP.BF16.F32.PACK_AB R127, R65, R64 ;  /* 0x00000040417f723e */ /* 0x004fe200000010ff */
[----:B------:R-:W-:Y:S01]  /*7270*/  VIADD R64, R68, UR5 ;  /* 0x0000000544407c36 */ /* 0x000fe20008000000 */
[----:B------:R-:W-:Y:S02]  /*7280*/  LEA.HI.X.SX32 R183, R76, R2, 0x1, P2 ;  /* 0x000000024cb77211 */ /* 0x000fe400010f0eff */
[----:B------:R-:W-:Y:S02]  /*7290*/  LEA R186, P2, R72, R3, 0x1 ;  /* 0x0000000348ba7211 */ /* 0x000fe400078408ff */
[----:B------:R-:W-:-:S02]  /*72a0*/  F2FP.BF16.F32.PACK_AB R130, R131, R130 ;  /* 0x000000828382723e */ /* 0x000fc400000010ff */
[----:B------:R-:W-:Y:S02]  /*72b0*/  LEA.HI.X.SX32 R187, R72, R2, 0x1, P2 ;  /* 0x0000000248bb7211 */ /* 0x000fe400010f0eff */
[-C--:B------:R-:W-:Y:S02]  /*72c0*/  LEA R190, P2, R68, R3.reuse, 0x1 ;  /* 0x0000000344be7211 */ /* 0x080fe400078408ff */
[----:B------:R-:W-:Y:S01]  /*72d0*/  F2FP.BF16.F32.PACK_AB R131, R61, R60 ;  /* 0x0000003c3d83723e */ /* 0x000fe200000010ff */
[----:B------:R-:W-:Y:S01]  /*72e0*/  VIADD R60, R64, UR5 ;  /* 0x00000005403c7c36 */ /* 0x000fe20008000000 */
[----:B------:R-:W-:Y:S02]  /*72f0*/  LEA.HI.X.SX32 R191, R68, R2, 0x1, P2 ;  /* 0x0000000244bf7211 */ /* 0x000fe400010f0eff */
[----:B------:R-:W-:Y:S02]  /*7300*/  LEA R194, P2, R64, R3, 0x1 ;  /* 0x0000000340c27211 */ /* 0x000fe400078408ff */
[----:B------:R-:W-:Y:S01]  /*7310*/  F2FP.BF16.F32.PACK_AB R161, R57, R56 ;  /* 0x0000003839a1723e */ /* 0x000fe200000010ff */
[----:B------:R-:W-:Y:S01]  /*7320*/  VIADD R56, R60, UR5 ;  /* 0x000000053c387c36 */ /* 0x000fe20008000000 */
[----:B------:R-:W-:-:S02]  /*7330*/  LEA.HI.X.SX32 R195, R64, R2, 0x1, P2 ;  /* 0x0000000240c37211 */ /* 0x000fc400010f0eff */
        /* <DEDUP_REMOVED lines=37> */
[----:B------:R-:W-:Y:S02]  /*7590*/  F2FP.BF16.F32.PACK_AB R128, R129, R128 ;  /* 0x000000808180723e */ /* 0x000fe400000010ff */
[----:B------:R-:W-:-:S02]  /*75a0*/  F2FP.BF16.F32.PACK_AB R124, R125, R124 ;  /* 0x0000007c7d7c723e */ /* 0x000fc400000010ff */
[----:B------:R-:W-:Y:S02]  /*75b0*/  F2FP.BF16.F32.PACK_AB R120, R121, R120 ;  /* 0x000000787978723e */ /* 0x000fe400000010ff */
[----:B------:R-:W-:Y:S02]  /*75c0*/  F2FP.BF16.F32.PACK_AB R116, R117, R116 ;  /* 0x000000747574723e */ /* 0x000fe400000010ff */
[----:B------:R-:W-:Y:S02]  /*75d0*/  F2FP.BF16.F32.PACK_AB R112, R113, R112 ;  /* 0x000000707170723e */ /* 0x000fe400000010ff */
[----:B------:R-:W-:Y:S02]  /*75e0*/  F2FP.BF16.F32.PACK_AB R108, R109, R108 ;  /* 0x0000006c6d6c723e */ /* 0x000fe400000010ff */
        /* <DEDUP_REMOVED lines=19> */
[----:B------:R-:W-:Y:S01]  /*7720*/  F2FP.BF16.F32.PACK_AB R200, R19, R18 ;  /* 0x0000001213c8723e */ /* 0x000fe200000010ff */
[----:B------:R-:W2:Y:S01]  /*7730*/  LDTM.x64 R32, tmem[UR9+0x80] ;  /* 0x00008009002079ee */ /* 0x000ea20008340000 */
[----:B------:R-:W-:Y:S01]  /*7740*/  LEA.HI.X.SX32 R235, R24, R2, 0x1, P2 ;  /* 0x0000000218eb7211 */ /* 0x000fe200010f0eff */
[C---:B------:R-:W-:Y:S01]  /*7750*/  VIADD R18, R22.reuse, UR5 ;  /* 0x0000000516127c36 */ /* 0x040fe20008000000 */
[----:B------:R-:W-:-:S02]  /*7760*/  LEA R238, P2, R22, R3, 0x1 ;  /* 0x0000000316ee7211 */ /* 0x000fc400078408ff */
[----:B------:R-:W-:Y:S01]  /*7770*/  PRMT R251, R123, 0x7610, R251 ;  /* 0x000076107bfb7816 */ /* 0x000fe200000000fb */
[----:B------:R-:W-:Y:S01]  /*7780*/  VIADD R205, R18, UR5 ;  /* 0x0000000512cd7c36 */ /* 0x000fe20008000000 */
[----:B------:R-:W-:Y:S02]  /*7790*/  LEA.HI.X.SX32 R239, R22, R2, 0x1, P2 ;  /* 0x0000000216ef7211 */ /* 0x000fe400010f0eff */
[CC--:B------:R-:W-:Y:S02]  /*77a0*/  LEA R242, P2, R18.reuse, R3.reuse, 0x1 ;  /* 0x0000000312f27211 */ /* 0x0c0fe400078408ff */
[----:B------:R-:W-:Y:S02]  /*77b0*/  F2FP.BF16.F32.PACK_AB R188, R31, R30 ;  /* 0x0000001e1fbc723e */ /* 0x000fe400000010ff */
[----:B------:R-:W-:Y:S02]  /*77c0*/  LEA.HI.X.SX32 R243, R18, R2, 0x1, P2 ;  /* 0x0000000212f37211 */ /* 0x000fe400010f0eff */
[----:B------:R-:W-:-:S02]  /*77d0*/  LEA R246, P2, R205, R3, 0x1 ;  /* 0x00000003cdf67211 */ /* 0x000fc400078408ff */
[----:B------:R-:W-:Y:S02]  /*77e0*/  F2FP.BF16.F32.PACK_AB R192, R27, R26 ;  /* 0x0000001a1bc0723e */ /* 0x000fe400000010ff */
[C---:B------:R-:W-:Y:S01]  /*77f0*/  LEA.HI.X.SX32 R247, R205.reuse, R2, 0x1, P2 ;  /* 0x00000002cdf77211 */ /* 0x040fe200010f0eff */
[----:B------:R-:W-:Y:S01]  /*7800*/  VIADD R205, R205, UR5 ;  /* 0x00000005cdcd7c36 */ /* 0x000fe20008000000 */
[----:B------:R-:W-:Y:S02]  /*7810*/  ISETP.LT.AND P2, PT, R0, UR15, !P0 ;  /* 0x0000000f00007c0c */ /* 0x000fe4000c741270 */
[----:B------:R-:W-:Y:S02]  /*7820*/  F2FP.BF16.F32.PACK_AB R197, R21, R20 ;  /* 0x0000001415c5723e */ /* 0x000fe400000010ff */
[----:B--2---:R-:W-:Y:S02]  /*7830*/  F2FP.BF16.F32.PACK_AB R68, R69, R68 ;  /* 0x000000444544723e */ /* 0x004fe400000010ff */
        /* <DEDUP_REMOVED lines=25> */
[----:B------:R-:W2:Y:S01]  /*79d0*/  LDTM.x64 R4, tmem[UR9+0xc0] ;  /* 0x0000c009000479ee */ /* 0x000ea20008340000 */
[----:B------:R-:W-:Y:S01]  /*79e0*/  NOP ;  /* 0x0000000000007918 */ /* 0x000fe20000000000 */
[----:B------:R0:W-:Y:S01]  /*79f0*/  @P2 STG.E.U16 desc[UR16][R138.64], R251 ;  /* 0x000000fb8a002986 */ /* 0x0001e2000c101510 */
[----:B-1----:R-:W-:Y:S01]  /*7a00*/  ISETP.LT.AND P2, PT, R250, UR4, !P0 ;  /* 0x00000004fa007c0c */ /* 0x002fe2000c741270 */
[----:B------:R-:W1:Y:S01]  /*7a10*/  LDCU UR4, c[0x0][0x39c] ;  /* 0x00007380ff0477ac */ /* 0x000e620008000800 */
[----:B------:R-:W-:Y:S02]  /*7a20*/  F2FP.BF16.F32.PACK_AB R73, R73, R72 ;  /* 0x000000484949723e */ /* 0x000fe400000010ff */
[----:B------:R-:W-:Y:S01]  /*7a30*/  F2FP.BF16.F32.PACK_AB R74, R75, R74 ;  /* 0x0000004a4b4a723e */ /* 0x000fe200000010ff */
[----:B------:R-:W-:Y:S01]  /*7a40*/  VIADD R75, R0, 0xaf ;  /* 0x000000af004b7836 */ /* 0x000fe20000000000 */
[----:B------:R-:W-:Y:S02]  /*7a50*/  F2FP.BF16.F32.PACK_AB R76, R77, R76 ;  /* 0x0000004c4d4c723e */ /* 0x000fe400000010ff */
[----:B------:R-:W-:-:S02]  /*7a60*/  F2FP.BF16.F32.PACK_AB R78, R79, R78 ;  /* 0x0000004e4f4e723e */ /* 0x000fc400000010ff */
[----:B------:R-:W-:Y:S02]  /*7a70*/  F2FP.BF16.F32.PACK_AB R80, R81, R80 ;  /* 0x000000505150723e */ /* 0x000fe400000010ff */
[----:B0-----:R-:W-:Y:S01]  /*7a80*/  PRMT R139, R123, 0x7632, R139 ;  /* 0x000076327b8b7816 */ /* 0x001fe2000000008b */
[C---:B------:R-:W-:Y:S01]  /*7a90*/  VIADD R123, R0.reuse, 0x7 ;  /* 0x00000007007b7836 */ /* 0x040fe20000000000 */
[----:B------:R-:W-:Y:S02]  /*7aa0*/  F2FP.BF16.F32.PACK_AB R82, R83, R82 ;  /* 0x000000525352723e */ /* 0x000fe400000010ff */
[----:B------:R-:W-:Y:S01]  /*7ab0*/  F2FP.BF16.F32.PACK_AB R84, R85, R84 ;  /* 0x000000545554723e */ /* 0x000fe200000010ff */
[----:B------:R0:W-:Y:S01]  /*7ac0*/  @P3 STG.E.U16 desc[UR16][R136.64], R139 ;  /* 0x0000008b88003986 */ /* 0x0001e2000c101510 */
[----:B------:R-:W-:Y:S02]  /*7ad0*/  F2FP.BF16.F32.PACK_AB R86, R87, R86 ;  /* 0x000000565756723e */ /* 0x000fe400000010ff */
[----:B-1----:R-:W-:Y:S01]  /*7ae0*/  ISETP.LT.AND P3, PT, R123, UR4, !P0 ;  /* 0x000000047b007c0c */ /* 0x002fe2000c761270 */
[----:B------:R-:W1:Y:S01]  /*7af0*/  LDCU UR4, c[0x0][0x39c] ;  /* 0x00007380ff0477ac */ /* 0x000e620008000800 */
[----:B------:R-:W-:Y:S01]  /*7b00*/  VIADD R123, R0, 0x8 ;  /* 0x00000008007b7836 */ /* 0x000fe20000000000 */
[----:B------:R-:W-:-:S02]  /*7b10*/  F2FP.BF16.F32.PACK_AB R88, R89, R88 ;  /* 0x000000585958723e */ /* 0x000fc400000010ff */
[----:B------:R-:W-:Y:S02]  /*7b20*/  F2FP.BF16.F32.PACK_AB R90, R91, R90 ;  /* 0x0000005a5b5a723e */ /* 0x000fe400000010ff */
[----:B------:R-:W-:Y:S02]  /*7b30*/  F2FP.BF16.F32.PACK_AB R92, R93, R92 ;  /* 0x0000005c5d5c723e */ /* 0x000fe400000010ff */
[----:B0-----:R-:W-:Y:S02]  /*7b40*/  PRMT R137, R121, 0x7610, R137 ;  /* 0x0000761079897816 */ /* 0x001fe40000000089 */
[----:B------:R-:W-:Y:S02]  /*7b50*/  F2FP.BF16.F32.PACK_AB R94, R95, R94 ;  /* 0x0000005e5f5e723e */ /* 0x000fe400000010ff */
[----:B--2---:R-:W-:Y:S01]  /*7b60*/  F2FP.BF16.F32.PACK_AB R7, R7, R6 ;  /* 0x000000060707723e */ /* 0x004fe200000010ff */
[----:B------:R-:W-:Y:S01]  /*7b70*/  @P1 STG.E.U16 desc[UR16][R134.64], R137 ;  /* 0x0000008986001986 */ /* 0x000fe2000c101510 */
[----:B------:R-:W-:-:S02]  /*7b80*/  F2FP.BF16.F32.PACK_AB R11, R11, R10 ;  /* 0x0000000a0b0b723e */ /* 0x000fc400000010ff */
[----:B------:R-:W-:Y:S02]  /*7b90*/  F2FP.BF16.F32.PACK_AB R12, R13, R12 ;  /* 0x0000000c0d0c723e */ /* 0x000fe400000010ff */
[----:B-1----:R-:W-:Y:S01]  /*7ba0*/  ISETP.LT.AND P1, PT, R123, UR4, !P0 ;  /* 0x000000047b007c0c */ /* 0x002fe2000c721270 */
[----:B------:R-:W0:Y:S01]  /*7bb0*/  LDCU UR4, c[0x0][0x39c] ;  /* 0x00007380ff0477ac */ /* 0x000e220008000800 */
[----:B------:R-:W-:Y:S01]  /*7bc0*/  PRMT R123, R121, 0x7632, R123 ;  /* 0x00007632797b7816 */ /* 0x000fe2000000007b */
[----:B------:R-:W-:Y:S01]  /*7bd0*/  VIADD R121, R0, 0x9 ;  /* 0x0000000900797836 */ /* 0x000fe20000000000 */
[----:B------:R-:W-:Y:S02]  /*7be0*/  PRMT R13, R12, 0x7632, R13 ;  /* 0x000076320c0d7816 */ /* 0x000fe4000000000d */
[----:B------:R-:W-:Y:S01]  /*7bf0*/  F2FP.BF16.F32.PACK_AB R14, R15, R14 ;  /* 0x0000000e0f0e723e */ /* 0x000fe200000010ff */
[----:B------:R1:W-:Y:S01]  /*7c00*/  @P4 STG.E.U16 desc[UR16][R132.64], R123 ;  /* 0x0000007b84004986 */ /* 0x0003e2000c101510 */
[----:B------:R-:W-:Y:S01]  /*7c10*/  F2FP.BF16.F32.PACK_AB R16, R17, R16 ;  /* 0x000000101110723e */ /* 0x000fe200000010ff */
[----:B------:R-:W-:Y:S01]  /*7c20*/  VIADD R17, R0, 0xfe ;  /* 0x000000fe00117836 */ /* 0x000fe20000000000 */
[----:B------:R-:W-:-:S02]  /*7c30*/  F2FP.BF16.F32.PACK_AB R18, R19, R18 ;  /* 0x000000121312723e */ /* 0x000fc400000010ff */
[----:B------:R-:W-:Y:S02]  /*7c40*/  F2FP.BF16.F32.PACK_AB R20, R21, R20 ;  /* 0x000000141514723e */ /* 0x000fe400000010ff */
[----:B------:R-:W-:Y:S02]  /*7c50*/  F2FP.BF16.F32.PACK_AB R22, R23, R22 ;  /* 0x000000161716723e */ /* 0x000fe400000010ff */
[----:B------:R-:W-:Y:S02]  /*7c60*/  F2FP.BF16.F32.PACK_AB R24, R25, R24 ;  /* 0x000000181918723e */ /* 0x000fe400000010ff */
[----:B------:R-:W-:Y:S02]  /*7c70*/  F2FP.BF16.F32.PACK_AB R26, R27, R26 ;  /* 0x0000001a1b1a723e */ /* 0x000fe400000010ff */
[----:B0-----:R-:W-:Y:S01]  /*7c80*/  ISETP.LT.AND P4, PT, R121, UR4, !P0 ;  /* 0x0000000479007c0c */ /* 0x001fe2000c781270 */
[----:B------:R-:W0:Y:S01]  /*7c90*/  LDCU UR4, c[0x0][0x39c] ;  /* 0x00007380ff0477ac */ /* 0x000e220008000800 */
[----:B-1----:R-:W-:Y:S01]  /*7ca0*/  PRMT R133, R119, 0x7610, R133 ;  /* 0x0000761077857816 */ /* 0x002fe20000000085 */
[----:B------:R-:W-:Y:S01]  /*7cb0*/  VIADD R121, R0, 0xa ;  /* 0x0000000a00797836 */ /* 0x000fe20000000000 */
[----:B------:R-:W-:-:S02]  /*7cc0*/  PRMT R123, R117, 0x7610, R123 ;  /* 0x00007610757b7816 */ /* 0x000fc4000000007b */
[----:B------:R-:W-:Y:S01]  /*7cd0*/  F2FP.BF16.F32.PACK_AB R28, R29, R28 ;  /* 0x0000001c1d1c723e */ /* 0x000fe200000010ff */
[----:B------:R-:W-:Y:S01]  /*7ce0*/  @P5 STG.E.U16 desc[UR16][R140.64], R133 ;  /* 0x000000858c005986 */ /* 0x000fe2000c101510 */
[----:B------:R-:W-:Y:S02]  /*7cf0*/  F2FP.BF16.F32.PACK_AB R30, R31, R30 ;  /* 0x0000001e1f1e723e */ /* 0x000fe400000010ff */
[----:B------:R-:W-:Y:S02]  /*7d00*/  F2FP.BF16.F32.PACK_AB R32, R33, R32 ;  /* 0x000000202120723e */ /* 0x000fe400000010ff */
[----:B------:R-:W-:Y:S02]  /*7d10*/  F2FP.BF16.F32.PACK_AB R34, R35, R34 ;  /* 0x000000222322723e */ /* 0x000fe400000010ff */
[----:B------:R-:W-:Y:S02]  /*7d20*/  F2FP.BF16.F32.PACK_AB R36, R37, R36 ;  /* 0x000000242524723e */ /* 0x000fe400000010ff */
[----:B------:R-:W-:-:S02]  /*7d30*/  F2FP.BF16.F32.PACK_AB R38, R39, R38 ;  /* 0x000000262726723e */ /* 0x000fc400000010ff */
[----:B------:R-:W-:Y:S02]  /*7d40*/  F2FP.BF16.F32.PACK_AB R40, R41, R40 ;  /* 0x000000282928723e */ /* 0x000fe400000010ff */
[----:B0-----:R-:W-:Y:S01]  /*7d50*/  ISETP.LT.AND P5, PT, R121, UR4, !P0 ;  /* 0x0000000479007c0c */ /* 0x001fe2000c7a1270 */
[----:B------:R-:W0:Y:S01]  /*7d60*/  LDCU UR4, c[0x0][0x39c] ;  /* 0x00007380ff0477ac */ /* 0x000e220008000800 */
[----:B------:R-:W-:Y:S01]  /*7d70*/  PRMT R121, R119, 0x7632, R121 ;  /* 0x0000763277797816 */ /* 0x000fe20000000079 */
[----:B------:R-:W-:Y:S01]  /*7d80*/  VIADD R119, R0, 0xb ;  /* 0x0000000b00777836 */ /* 0x000fe20000000000 */
[----:B------:R-:W-:Y:S02]  /*7d90*/  F2FP.BF16.F32.PACK_AB R42, R43, R42 ;  /* 0x0000002a2b2a723e */ /* 0x000fe400000010ff */
[----:B------:R-:W-:Y:S01]  /*7da0*/  F2FP.BF16.F32.PACK_AB R44, R45, R44 ;  /* 0x0000002c2d2c723e */ /* 0x000fe200000010ff */
[----:B------:R1:W-:Y:S01]  /*7db0*/  @P6 STG.E.U16 desc[UR16][R142.64], R121 ;  /* 0x000000798e006986 */ /* 0x0003e2000c101510 */
[----:B------:R-:W-:-:S02]  /*7dc0*/  F2FP.BF16.F32.PACK_AB R46, R47, R46 ;  /* 0x0000002e2f2e723e */ /* 0x000fc400000010ff */
[----:B------:R-:W-:Y:S01]  /*7dd0*/  F2FP.BF16.F32.PACK_AB R48, R49, R48 ;  /* 0x000000303130723e */ /* 0x000fe200000010ff */
[----:B------:R2:W-:Y:S01]  /*7de0*/  @P2 STG.E.U16 desc[UR16][R144.64], R123 ;  /* 0x0000007b90002986 */ /* 0x0005e2000c101510 */
[----:B------:R-:W-:Y:S02]  /*7df0*/  F2FP.BF16.F32.PACK_AB R50, R51, R50 ;  /* 0x000000323332723e */ /* 0x000fe400000010ff */
[----:B------:R-:W-:Y:S02]  /*7e00*/  F2FP.BF16.F32.PACK_AB R52, R53, R52 ;  /* 0x000000343534723e */ /* 0x000fe400000010ff */
[----:B------:R-:W-:Y:S02]  /*7e10*/  F2FP.BF16.F32.PACK_AB R54, R55, R54 ;  /* 0x000000363736723e */ /* 0x000fe400000010ff */
[----:B------:R-:W-:Y:S02]  /*7e20*/  F2FP.BF16.F32.PACK_AB R56, R57, R56 ;  /* 0x000000383938723e */ /* 0x000fe400000010ff */
[----:B0-----:R-:W-:Y:S01]  /*7e30*/  ISETP.LT.AND P6, PT, R119, UR4, !P0 ;  /* 0x0000000477007c0c */ /* 0x001fe2000c7c1270 */
[----:B------:R-:W0:Y:S01]  /*7e40*/  LDCU UR4, c[0x0][0x39c] ;  /* 0x00007380ff0477ac */ /* 0x000e220008000800 */
[----:B------:R-:W-:Y:S01]  /*7e50*/  VIADD R119, R0, 0xc ;  /* 0x0000000c00777836 */ /* 0x000fe20000000000 */
[----:B-1----:R-:W-:-:S02]  /*7e60*/  PRMT R121, R115, 0x7610, R121 ;  /* 0x0000761073797816 */ /* 0x002fc40000000079 */
[----:B--2---:R-:W-:Y:S02]  /*7e70*/  PRMT R123, R102, 0x7632, R123 ;  /* 0x00007632667b7816 */ /* 0x004fe4000000007b */
[----:B------:R-:W-:Y:S02]  /*7e80*/  F2FP.BF16.F32.PACK_AB R58, R59, R58 ;  /* 0x0000003a3b3a723e */ /* 0x000fe400000010ff */
[----:B------:R-:W-:Y:S02]  /*7e90*/  F2FP.BF16.F32.PACK_AB R60, R61, R60 ;  /* 0x0000003c3d3c723e */ /* 0x000fe400000010ff */
[----:B------:R-:W-:Y:S02]  /*7ea0*/  F2FP.BF16.F32.PACK_AB R62, R63, R62 ;  /* 0x0000003e3f3e723e */ /* 0x000fe400000010ff */
[----:B------:R-:W-:Y:S02]  /*7eb0*/  F2FP.BF16.F32.PACK_AB R64, R65, R64 ;  /* 0x000000404140723e */ /* 0x000fe400000010ff */
[----:B------:R-:W-:-:S02]  /*7ec0*/  F2FP.BF16.F32.PACK_AB R66, R67, R66 ;  /* 0x000000424342723e */ /* 0x000fc400000010ff */
[----:B0-----:R-:W-:Y:S01]  /*7ed0*/  ISETP.LT.AND P2, PT, R119, UR4, !P0 ;  /* 0x0000000477007c0c */ /* 0x001fe2000c741270 */
[----:B------:R-:W0:Y:S01]  /*7ee0*/  LDCU UR4, c[0x0][0x39c] ;  /* 0x00007380ff0477ac */ /* 0x000e220008000800 */
[----:B------:R-:W-:Y:S01]  /*7ef0*/  PRMT R119, R117, 0x7632, R119 ;  /* 0x0000763275777816 */ /* 0x000fe20000000077 */
[----:B------:R-:W-:-:S04]  /*7f00*/  VIADD R117, R0, 0xd ;  /* 0x0000000d00757836 */ /* 0x000fc80000000000 */
[----:B------:R1:W-:Y:S04]  /*7f10*/  @P3 STG.E.U16 desc[UR16][R146.64], R119 ;  /* 0x0000007792003986 */ /* 0x0003e8000c101510 */
[----:B------:R-:W-:Y:S01]  /*7f20*/  @P1 STG.E.U16 desc[UR16][R148.64], R121 ;  /* 0x0000007994001986 */ /* 0x000fe2000c101510 */
[----:B0-----:R-:W-:Y:S01]  /*7f30*/  ISETP.LT.AND P3, PT, R117, UR4, !P0 ;  /* 0x0000000475007c0c */ /* 0x001fe2000c761270 */
[----:B------:R-:W0:Y:S01]  /*7f40*/  LDCU UR4, c[0x0][0x39c] ;  /* 0x00007380ff0477ac */ /* 0x000e220008000800 */
[----:B------:R-:W-:Y:S01]  /*7f50*/  VIADD R117, R0, 0xe ;  /* 0x0000000e00757836 */ /* 0x000fe20000000000 */
[----:B-1----:R-:W-:-:S04]  /*7f60*/  PRMT R119, R113, 0x7610, R119 ;  /* 0x0000761071777816 */ /* 0x002fc80000000077 */
[----:B0-----:R-:W-:Y:S01]  /*7f70*/  ISETP.LT.AND P1, PT, R117, UR4, !P0 ;  /* 0x0000000475007c0c */ /* 0x001fe2000c721270 */
[----:B------:R-:W0:Y:S01]  /*7f80*/  LDCU UR4, c[0x0][0x39c] ;  /* 0x00007380ff0477ac */ /* 0x000e220008000800 */
[----:B------:R-:W-:Y:S01]  /*7f90*/  PRMT R117, R115, 0x7632, R117 ;  /* 0x0000763273757816 */ /* 0x000fe20000000075 */
[----:B------:R-:W-:-:S04]  /*7fa0*/  VIADD R115, R0, 0xf ;  /* 0x0000000f00737836 */ /* 0x000fc80000000000 */
[----:B------:R1:W-:Y:S04]  /*7fb0*/  @P4 STG.E.U16 desc[UR16][R150.64], R117 ;  /* 0x0000007596004986 */ /* 0x0003e8000c101510 */
[----:B------:R2:W-:Y:S01]  /*7fc0*/  @P5 STG.E.U16 desc[UR16][R152.64], R119 ;  /* 0x0000007798005986 */ /* 0x0005e2000c101510 */
[----:B0-----:R-:W-:Y:S01]  /*7fd0*/  ISETP.LT.AND P4, PT, R115, UR4, !P0 ;  /* 0x0000000473007c0c */ /* 0x001fe2000c781270 */
[----:B------:R-:W0:Y:S01]  /*7fe0*/  LDCU UR4, c[0x0][0x39c] ;  /* 0x00007380ff0477ac */ /* 0x000e220008000800 */
[----:B------:R-:W-:Y:S01]  /*7ff0*/  VIADD R115, R0, 0x10 ;  /* 0x0000001000737836 */ /* 0x000fe20000000000 */
[----:B-1----:R-:W-:Y:S02]  /*8000*/  PRMT R117, R111, 0x7610, R117 ;  /* 0x000076106f757816 */ /* 0x002fe40000000075 */
[----:B--2---:R-:W-:-:S02]  /*8010*/  PRMT R119, R100, 0x7632, R119 ;  /* 0x0000763264777816 */ /* 0x004fc40000000077 */
        /* <DEDUP_REMOVED lines=52> */
[----:B--2---:R-:W-:Y:S01]  /*8360*/  PRMT R109, R96, 0x7610, R109 ;  /* 0x00007610606d7816 */ /* 0x004fe2000000006d */
[C---:B------:R-:W-:Y:S01]  /*8370*/  VIADD R96, R0.reuse, 0x23 ;  /* 0x0000002300607836 */ /* 0x040fe20000000000 */
        /* <DEDUP_REMOVED lines=25> */
[----:B------:R-:W-:Y:S04]  /*8510*/  @P3 STG.E.U16 desc[UR16][R208.64], R101 ;  /* 0x00000065d0003986 */ /* 0x000fe8000c101510 */
[----:B------:R1:W-:Y:S01]  /*8520*/  @P1 STG.E.U16 desc[UR16][R212.64], R103 ;  /* 0x00000067d4001986 */ /* 0x0003e2000c101510 */
[----:B0-----:R-:W-:Y:S01]  /*8530*/  ISETP.LT.AND P3, PT, R99, UR4, !P0 ;  /* 0x0000000463007c0c */ /* 0x001fe2000c761270 */
[----:B------:R-:W0:Y:S01]  /*8540*/  LDCU UR4, c[0x0][0x39c] ;  /* 0x00007380ff0477ac */ /* 0x000e220008000800 */
[C---:B------:R-:W-:Y:S02]  /*8550*/  VIADD R99, R0.reuse, 0x20 ;  /* 0x0000002000637836 */ /* 0x040fe40000000000 */
[----:B-1----:R-:W-:-:S03]  /*8560*/  VIADD R103, R0, 0x2a ;  /* 0x0000002a00677836 */ /* 0x002fc60000000000 */
[----:B0-----:R-:W-:Y:S01]  /*8570*/  ISETP.LT.AND P1, PT, R99, UR4, !P0 ;  /* 0x0000000463007c0c */ /* 0x001fe2000c721270 */
[----:B------:R-:W0:Y:S01]  /*8580*/  LDCU UR4, c[0x0][0x39c] ;  /* 0x00007380ff0477ac */ /* 0x000e220008000800 */
[----:B------:R-:W-:Y:S01]  /*8590*/  PRMT R99, R97, 0x7632, R99 ;  /* 0x0000763261637816 */ /* 0x000fe20000000063 */
[----:B------:R-:W-:-:S04]  /*85a0*/  VIADD R97, R0, 0x21 ;  /* 0x0000002100617836 */ /* 0x000fc80000000000 */
[----:B------:R1:W-:Y:S04]  /*85b0*/  @P4 STG.E.U16 desc[UR16][R216.64], R99 ;  /* 0x00000063d8004986 */ /* 0x0003e8000c101510 */
[----:B------:R-:W-:Y:S04]  /*85c0*/  @P5 STG.E.U16 desc[UR16][R218.64], R109 ;  /* 0x0000006dda005986 */ /* 0x000fe8000c101510 */
[----:B------:R-:W-:Y:S01]  /*85d0*/  @P6 STG.E.U16 desc[UR16][R222.64], R111 ;  /* 0x0000006fde006986 */ /* 0x000fe2000c101510 */
[----:B0-----:R-:W-:Y:S01]  /*85e0*/  ISETP.LT.AND P4, PT, R97, UR4, !P0 ;  /* 0x0000000461007c0c */ /* 0x001fe2000c781270 */
[----:B------:R-:W0:Y:S01]  /*85f0*/  LDCU UR4, c[0x0][0x39c] ;  /* 0x00007380ff0477ac */ /* 0x000e220008000800 */
[----:B------:R-:W-:Y:S01]  /*8600*/  VIADD R97, R0, 0x22 ;  /* 0x0000002200617836 */ /* 0x000fe20000000000 */
[----:B------:R2:W-:Y:S01]  /*8610*/  @P2 STG.E.U16 desc[UR16][R226.64], R98 ;  /* 0x00000062e2002986 */ /* 0x0005e2000c101510 */
[----:B-1----:R-:W-:-:S03]  /*8620*/  VIADD R99, R205, UR5 ;  /* 0x00000005cd637c36 */ /* 0x002fc60008000000 */
[----:B------:R-:W-:Y:S01]  /*8630*/  @P3 STG.E.U16 desc[UR16][R230.64], R115 ;  /* 0x00000073e6003986 */ /* 0x000fe2000c101510 */
[----:B------:R-:W-:-:S03]  /*8640*/  VIADD R101, R99, UR5 ;  /* 0x0000000563657c36 */ /* 0x000fc60008000000 */
[----:B------:R1:W-:Y:S04]  /*8650*/  @P1 STG.E.U16 desc[UR16][R234.64], R100 ;  /* 0x00000064ea001986 */ /* 0x0003e8000c101510 */
[----:B------:R-:W-:Y:S01]  /*8660*/  @P4 STG.E.U16 desc[UR16][R238.64], R119 ;  /* 0x00000077ee004986 */ /* 0x000fe2000c101510 */
[C---:B--2---:R-:W-:Y:S01]  /*8670*/  VIADD R98, R0.reuse, 0x28 ;  /* 0x0000002800627836 */ /* 0x044fe20000000000 */
[----:B0-----:R-:W-:Y:S01]  /*8680*/  ISETP.LT.AND P5, PT, R97, UR4, !P0 ;  /* 0x0000000461007c0c */ /* 0x001fe2000c7a1270 */
[----:B------:R-:W0:Y:S01]  /*8690*/  LDCU UR4, c[0x0][0x39c] ;  /* 0x00007380ff0477ac */ /* 0x000e220008000800 */
[C---:B------:R-:W-:Y:S02]  /*86a0*/  VIADD R97, R0.reuse, 0x26 ;  /* 0x0000002600617836 */ /* 0x040fe40000000000 */
[----:B-1----:R-:W-:-:S03]  /*86b0*/  VIADD R100, R0, 0x29 ;  /* 0x0000002900647836 */ /* 0x002fc60000000000 */
[----:B---3--:R-:W-:Y:S01]  /*86c0*/  ISETP.LT.AND P1, PT, R97, UR7, !P0 ;  /* 0x0000000761007c0c */ /* 0x008fe2000c721270 */
[----:B------:R-:W1:Y:S05]  /*86d0*/  LDCU UR7, c[0x0][0x39c] ;  /* 0x00007380ff0777ac */ /* 0x000e6a0008000800 */
[----:B------:R2:W-:Y:S01]  /*86e0*/  @P5 STG.E.U16 desc[UR16][R242.64], R102 ;  /* 0x00000066f2005986 */ /* 0x0005e2000c101510 */
[----:B0-----:R-:W-:Y:S01]  /*86f0*/  ISETP.LT.AND P6, PT, R96, UR4, !P0 ;  /* 0x0000000460007c0c */ /* 0x001fe2000c7c1270 */
[----:B------:R-:W0:Y:S01]  /*8700*/  LDCU UR4, c[0x0][0x39c] ;  /* 0x00007380ff0477ac */ /* 0x000e220008000800 */
[----:B------:R-:W-:Y:S02]  /*8710*/  VIADD R96, R0, 0x24 ;  /* 0x0000002400607836 */ /* 0x000fe40000000000 */
[----:B--2---:R-:W-:-:S09]  /*8720*/  VIADD R102, R101, UR5 ;  /* 0x0000000565667c36 */ /* 0x004fd20008000000 */
[----:B------:R-:W-:Y:S01]  /*8730*/  @P6 STG.E.U16 desc[UR16][R246.64], R123 ;  /* 0x0000007bf6006986 */ /* 0x000fe2000c101510 */
[----:B0-----:R-:W-:Y:S01]  /*8740*/  ISETP.LT.AND P2, PT, R96, UR4, !P0 ;  /* 0x0000000460007c0c */ /* 0x001fe2000c741270 */
[----:B------:R-:W0:Y:S01]  /*8750*/  LDCU UR4, c[0x0][0x39c] ;  /* 0x00007380ff0477ac */ /* 0x000e220008000800 */
[----:B------:R-:W-:-:S05]  /*8760*/  VIADD R96, R0, 0x25 ;  /* 0x0000002500607836 */ /* 0x000fca0000000000 */
[----:B------:R-:W-:Y:S01]  /*8770*/  ISETP.LT.AND P3, PT, R96, UR6, !P0 ;  /* 0x0000000660007c0c */ /* 0x000fe2000c761270 */
[----:B------:R-:W-:Y:S01]  /*8780*/  VIADD R96, R0, 0x27 ;  /* 0x0000002700607836 */ /* 0x000fe20000000000 */
[----:B------:R-:W2:Y:S04]  /*8790*/  LDCU UR6, c[0x0][0x39c] ;  /* 0x00007380ff0677ac */ /* 0x000ea80008000800 */
[----:B-----5:R-:W-:Y:S02]  /*87a0*/  ISETP.LT.AND P4, PT, R96, UR8, !P0 ;  /* 0x0000000860007c0c */ /* 0x020fe4000c781270 */
[----:B------:R-:W-:-:S04]  /*87b0*/  LEA R96, P5, R205, R3, 0x1 ;  /* 0x00000003cd607211 */ /* 0x000fc800078a08ff */
[-C--:B------:R-:W-:Y:S02]  /*87c0*/  LEA.HI.X.SX32 R97, R205, R2.reuse, 0x1, P5 ;  /* 0x00000002cd617211 */ /* 0x080fe400028f0eff */
[----:B0-----:R-:W-:Y:S01]  /*87d0*/  ISETP.LT.AND P5, PT, R98, UR4, !P0 ;  /* 0x0000000462007c0c */ /* 0x001fe2000c7a1270 */
[----:B------:R-:W0:Y:S01]  /*87e0*/  LDCU UR4, c[0x0][0x39c] ;  /* 0x00007380ff0477ac */ /* 0x000e220008000800 */
[CC--:B------:R-:W-:Y:S01]  /*87f0*/  LEA R98, P6, R99.reuse, R3.reuse, 0x1 ;  /* 0x0000000363627211 */ /* 0x0c0fe200078c08ff */
[----:B------:R3:W-:Y:S01]  /*8800*/  @P2 STG.E.U16 desc[UR16][R96.64], R104 ;  /* 0x0000006860002986 */ /* 0x0007e2000c101510 */
[----:B--2---:R-:W-:Y:S01]  /*8810*/  ISETP.LT.AND P2, PT, R100, UR6, !P0 ;  /* 0x0000000664007c0c */ /* 0x004fe2000c741270 */
[----:B------:R-:W2:Y:S01]  /*8820*/  LDCU UR6, c[0x0][0x39c] ;  /* 0x00007380ff0677ac */ /* 0x000ea20008000800 */
[----:B------:R-:W-:Y:S02]  /*8830*/  LEA.HI.X.SX32 R99, R99, R2, 0x1, P6 ;  /* 0x0000000263637211 */ /* 0x000fe400030f0eff */
[----:B------:R-:W-:-:S04]  /*8840*/  LEA R100, P6, R101, R3, 0x1 ;  /* 0x0000000365647211 */ /* 0x000fc800078c08ff */
[----:B------:R-:W-:Y:S02]  /*8850*/  LEA.HI.X.SX32 R101, R101, R2, 0x1, P6 ;  /* 0x0000000265657211 */ /* 0x000fe400030f0eff */
[----:B---3--:R-:W-:Y:S01]  /*8860*/  PRMT R97, R104, 0x7632, R97 ;  /* 0x0000763268617816 */ /* 0x008fe20000000061 */
[----:B------:R-:W-:Y:S01]  /*8870*/  VIADD R104, R0, 0x2b ;  /* 0x0000002b00687836 */ /* 0x000fe20000000000 */
[----:B------:R-:W-:-:S03]  /*8880*/  LEA R96, P6, R102, R3, 0x1 ;  /* 0x0000000366607211 */ /* 0x000fc600078c08ff */
[----:B------:R3:W-:Y:S01]  /*8890*/  @P3 STG.E.U16 desc[UR16][R98.64], R97 ;  /* 0x0000006162003986 */ /* 0x0007e2000c101510 */
[----:B0-----:R-:W-:Y:S01]  /*88a0*/  ISETP.LT.AND P3, PT, R103, UR4, !P0 ;  /* 0x0000000467007c0c */ /* 0x001fe2000c761270 */
[----:B------:R-:W0:Y:S01]  /*88b0*/  LDCU UR4, c[0x0][0x39c] ;  /* 0x00007380ff0477ac */ /* 0x000e220008000800 */
[----:B------:R-:W-:Y:S01]  /*88c0*/  VIADD R103, R102, UR5 ;  /* 0x0000000566677c36 */ /* 0x000fe20008000000 */
[----:B------:R-:W-:Y:S01]  /*88d0*/  @P1 STG.E.U16 desc[UR16][R100.64], R106 ;  /* 0x0000006a64001986 */ /* 0x000fe2000c101510 */
[----:B--2---:R-:W-:Y:S01]  /*88e0*/  ISETP.LT.AND P1, PT, R104, UR6, !P0 ;  /* 0x0000000668007c0c */ /* 0x004fe2000c721270 */
[----:B------:R-:W-:Y:S01]  /*88f0*/  VIADD R104, R0, 0x2c ;  /* 0x0000002c00687836 */ /* 0x000fe20000000000 */
[----:B------:R-:W2:Y:S01]  /*8900*/  LDCU UR6, c[0x0][0x39c] ;  /* 0x00007380ff0677ac */ /* 0x000ea20008000800 */
[----:B---3--:R-:W-:Y:S01]  /*8910*/  LEA.HI.X.SX32 R97, R102, R2, 0x1, P6 ;  /* 0x0000000266617211 */ /* 0x008fe200030f0eff */
[----:B------:R-:W-:Y:S01]  /*8920*/  VIADD R102, R103, UR5 ;  /* 0x0000000567667c36 */ /* 0x000fe20008000000 */
[----:B------:R-:W-:-:S02]  /*8930*/  PRMT R99, R106, 0x7632, R99 ;  /* 0x000076326a637816 */ /* 0x000fc40000000063 */
[----:B------:R-:W-:-:S03]  /*8940*/  LEA R98, P6, R103, R3, 0x1 ;  /* 0x0000000367627211 */ /* 0x000fc600078c08ff */
[----:B------:R3:W-:Y:S01]  /*8950*/  @P4 STG.E.U16 desc[UR16][R96.64], R99 ;  /* 0x0000006360004986 */ /* 0x0007e2000c101510 */
[----:B-1----:R-:W-:Y:S01]  /*8960*/  ISETP.LT.AND P4, PT, R104, UR7, !P0 ;  /* 0x0000000768007c0c */ /* 0x002fe2000c781270 */
[----:B------:R-:W-:Y:S01]  /*8970*/  VIADD R104, R0, 0x2d ;  /* 0x0000002d00687836 */ /* 0x000fe20000000000 */
[----:B------:R-:W1:Y:S01]  /*8980*/  LDCU UR7, c[0x0][0x39c] ;  /* 0x00007380ff0777ac */ /* 0x000e620008000800 */
[-C--:B---3--:R-:W-:Y:S01]  /*8990*/  LEA.HI.X.SX32 R99, R103, R2.reuse, 0x1, P6 ;  /* 0x0000000267637211 */ /* 0x088fe200030f0eff */
[C---:B------:R-:W-:Y:S01]  /*89a0*/  VIADD R103, R102.reuse, UR5 ;  /* 0x0000000566677c36 */ /* 0x040fe20008000000 */
[-C--:B------:R-:W-:Y:S02]  /*89b0*/  LEA R100, P6, R102, R3.reuse, 0x1 ;  /* 0x0000000366647211 */ /* 0x080fe400078c08ff */
[----:B------:R-:W-:Y:S01]  /*89c0*/  PRMT R97, R108, 0x7632, R97 ;  /* 0x000076326c617816 */ /* 0x000fe20000000061 */
[----:B------:R-:W-:Y:S01]  /*89d0*/  @P5 STG.E.U16 desc[UR16][R98.64], R108 ;  /* 0x0000006c62005986 */ /* 0x000fe2000c101510 */
[----:B0-----:R-:W-:Y:S01]  /*89e0*/  ISETP.LT.AND P5, PT, R104, UR4, !P0 ;  /* 0x0000000468007c0c */ /* 0x001fe2000c7a1270 */
[----:B------:R-:W0:Y:S01]  /*89f0*/  LDCU UR4, c[0x0][0x39c] ;  /* 0x00007380ff0477ac */ /* 0x000e220008000800 */
[----:B------:R-:W-:Y:S01]  /*8a00*/  LEA.HI.X.SX32 R101, R102, R2, 0x1, P6 ;  /* 0x0000000266657211 */ /* 0x000fe200030f0eff */
[----:B------:R-:W-:Y:S01]  /*8a10*/  VIADD R104, R0, 0x2e ;  /* 0x0000002e00687836 */ /* 0x000fe20000000000 */
[C---:B------:R-:W-:Y:S01]  /*8a20*/  LEA R96, P6, R103.reuse, R3, 0x1 ;  /* 0x0000000367607211 */ /* 0x040fe200078c08ff */
[----:B------:R-:W-:-:S02]  /*8a30*/  VIADD R102, R103, UR5 ;  /* 0x0000000567667c36 */ /* 0x000fc40008000000 */
[----:B------:R3:W-:Y:S01]  /*8a40*/  @P2 STG.E.U16 desc[UR16][R100.64], R97 ;  /* 0x0000006164002986 */ /* 0x0007e2000c101510 */
[----:B--2---:R-:W-:Y:S01]  /*8a50*/  ISETP.LT.AND P2, PT, R104, UR6, !P0 ;  /* 0x0000000668007c0c */ /* 0x004fe2000c741270 */
[----:B------:R-:W2:Y:S01]  /*8a60*/  LDCU UR6, c[0x0][0x39c] ;  /* 0x00007380ff0677ac */ /* 0x000ea20008000800 */
[----:B------:R-:W-:Y:S01]  /*8a70*/  VIADD R104, R0, 0x2f ;  /* 0x0000002f00687836 */ /* 0x000fe20000000000 */
[----:B---3--:R-:W-:Y:S01]  /*8a80*/  LEA.HI.X.SX32 R97, R103, R2, 0x1, P6 ;  /* 0x0000000267617211 */ /* 0x008fe200030f0eff */
[C---:B------:R-:W-:Y:S01]  /*8a90*/  VIADD R103, R102.reuse, UR5 ;  /* 0x0000000566677c36 */ /* 0x040fe20008000000 */
[----:B------:R-:W-:-:S03]  /*8aa0*/  LEA R98, P6, R102, R3, 0x1 ;  /* 0x0000000366627211 */ /* 0x000fc600078c08ff */
[----:B------:R3:W-:Y:S01]  /*8ab0*/  @P3 STG.E.U16 desc[UR16][R96.64], R110 ;  /* 0x0000006e60003986 */ /* 0x0007e2000c101510 */
[-C--:B------:R-:W-:Y:S01]  /*8ac0*/  LEA.HI.X.SX32 R99, R102, R2.reuse, 0x1, P6 ;  /* 0x0000000266637211 */ /* 0x080fe200030f0eff */
[C---:B------:R-:W-:Y:S01]  /*8ad0*/  VIADD R102, R103.reuse, UR5 ;  /* 0x0000000567667c36 */ /* 0x040fe20008000000 */
[----:B0-----:R-:W-:Y:S01]  /*8ae0*/  ISETP.LT.AND P3, PT, R104, UR4, !P0 ;  /* 0x0000000468007c0c */ /* 0x001fe2000c761270 */
[----:B------:R-:W-:Y:S01]  /*8af0*/  VIADD R104, R0, 0x30 ;  /* 0x0000003000687836 */ /* 0x000fe20000000000 */
[C---:B------:R-:W-:Y:S01]  /*8b00*/  LEA R100, P6, R103.reuse, R3, 0x1 ;  /* 0x0000000367647211 */ /* 0x040fe200078c08ff */
[----:B------:R-:W0:Y:S03]  /*8b10*/  LDCU UR4, c[0x0][0x39c] ;  /* 0x00007380ff0477ac */ /* 0x000e260008000800 */
[----:B------:R-:W-:Y:S01]  /*8b20*/  LEA.HI.X.SX32 R101, R103, R2, 0x1, P6 ;  /* 0x0000000267657211 */ /* 0x000fe200030f0eff */
[----:B------:R-:W-:Y:S01]  /*8b30*/  VIADD R103, R102, UR5 ;  /* 0x0000000566677c36 */ /* 0x000fe20008000000 */
[----:B---3--:R-:W-:-:S02]  /*8b40*/  PRMT R97, R110, 0x7632, R97 ;  /* 0x000076326e617816 */ /* 0x008fc40000000061 */
[----:B------:R-:W-:-:S03]  /*8b50*/  LEA R96, P6, R102, R3, 0x1 ;  /* 0x0000000366607211 */ /* 0x000fc600078c08ff */
[----:B------:R3:W-:Y:S01]  /*8b60*/  @P1 STG.E.U16 desc[UR16][R98.64], R97 ;  /* 0x0000006162001986 */ /* 0x0007e2000c101510 */
[----:B-1----:R-:W-:Y:S01]  /*8b70*/  ISETP.LT.AND P1, PT, R104, UR7, !P0 ;  /* 0x0000000768007c0c */ /* 0x002fe2000c721270 */
[----:B------:R-:W-:Y:S01]  /*8b80*/  VIADD R104, R0, 0x31 ;  /* 0x0000003100687836 */ /* 0x000fe20000000000 */
[----:B------:R-:W1:Y:S01]  /*8b90*/  LDCU UR7, c[0x0][0x39c] ;  /* 0x00007380ff0777ac */ /* 0x000e620008000800 */
[----:B------:R-:W-:Y:S03]  /*8ba0*/  @P4 STG.E.U16 desc[UR16][R100.64], R112 ;  /* 0x0000007064004986 */ /* 0x000fe6000c101510 */
[----:B--2---:R-:W-:Y:S01]  /*8bb0*/  ISETP.LT.AND P4, PT, R104, UR6, !P0 ;  /* 0x0000000668007c0c */ /* 0x004fe2000c781270 */
[----:B------:R-:W2:Y:S01]  /*8bc0*/  LDCU UR6, c[0x0][0x39c] ;  /* 0x00007380ff0677ac */ /* 0x000ea20008000800 */
[----:B------:R-:W-:Y:S01]  /*8bd0*/  VIADD R104, R0, 0x32 ;  /* 0x0000003200687836 */ /* 0x000fe20000000000 */
[----:B---3--:R-:W-:Y:S01]  /*8be0*/  LEA.HI.X.SX32 R97, R102, R2, 0x1, P6 ;  /* 0x0000000266617211 */ /* 0x008fe200030f0eff */
[----:B------:R-:W-:Y:S01]  /*8bf0*/  VIADD R102, R103, UR5 ;  /* 0x0000000567667c36 */ /* 0x000fe20008000000 */
[----:B------:R-:W-:-:S02]  /*8c00*/  PRMT R99, R112, 0x7632, R99 ;  /* 0x0000763270637816 */ /* 0x000fc40000000063 */
[----:B------:R-:W-:-:S03]  /*8c10*/  LEA R98, P6, R103, R3, 0x1 ;  /* 0x0000000367627211 */ /* 0x000fc600078c08ff */
[----:B------:R3:W-:Y:S01]  /*8c20*/  @P5 STG.E.U16 desc[UR16][R96.64], R99 ;  /* 0x0000006360005986 */ /* 0x0007e2000c101510 */
[----:B0-----:R-:W-:Y:S01]  /*8c30*/  ISETP.LT.AND P5, PT, R104, UR4, !P0 ;  /* 0x0000000468007c0c */ /* 0x001fe2000c7a1270 */
[----:B------:R-:W0:Y:S01]  /*8c40*/  LDCU UR4, c[0x0][0x39c] ;  /* 0x00007380ff0477ac */ /* 0x000e220008000800 */
[----:B------:R-:W-:Y:S01]  /*8c50*/  VIADD R104, R0, 0x33 ;  /* 0x0000003300687836 */ /* 0x000fe20000000000 */
[-C--:B---3--:R-:W-:Y:S01]  /*8c60*/  LEA.HI.X.SX32 R99, R103, R2.reuse, 0x1, P6 ;  /* 0x0000000267637211 */ /* 0x088fe200030f0eff */
[C---:B------:R-:W-:Y:S01]  /*8c70*/  VIADD R103, R102.reuse, UR5 ;  /* 0x0000000566677c36 */ /* 0x040fe20008000000 */
[-C--:B------:R-:W-:Y:S02]  /*8c80*/  LEA R100, P6, R102, R3.reuse, 0x1 ;  /* 0x0000000366647211 */ /* 0x080fe400078c08ff */
[----:B------:R-:W-:Y:S01]  /*8c90*/  PRMT R97, R114, 0x7632, R97 ;  /* 0x0000763272617816 */ /* 0x000fe20000000061 */
[----:B------:R-:W-:Y:S01]  /*8ca0*/  @P2 STG.E.U16 desc[UR16][R98.64], R114 ;  /* 0x0000007262002986 */ /* 0x000fe2000c101510 */
[-C--:B------:R-:W-:Y:S01]  /*8cb0*/  LEA.HI.X.SX32 R101, R102, R2.reuse, 0x1, P6 ;  /* 0x0000000266657211 */ /* 0x080fe200030f0eff */
[C---:B------:R-:W-:Y:S01]  /*8cc0*/  VIADD R102, R103.reuse, UR5 ;  /* 0x0000000567667c36 */ /* 0x040fe20008000000 */
[----:B--2---:R-:W-:Y:S01]  /*8cd0*/  ISETP.LT.AND P2, PT, R104, UR6, !P0 ;  /* 0x0000000668007c0c */ /* 0x004fe2000c741270 */
[----:B------:R-:W-:Y:S01]  /*8ce0*/  VIADD R104, R0, 0x34 ;  /* 0x0000003400687836 */ /* 0x000fe20000000000 */
[CC--:B------:R-:W-:Y:S01]  /*8cf0*/  LEA R96, P6, R103.reuse, R3.reuse, 0x1 ;  /* 0x0000000367607211 */ /* 0x0c0fe200078c08ff */
[----:B------:R2:W-:Y:S01]  /*8d00*/  @P3 STG.E.U16 desc[UR16][R100.64], R97 ;  /* 0x0000006164003986 */ /* 0x0005e2000c101510 */
[----:B------:R-:W3:Y:S02]  /*8d10*/  LDCU UR6, c[0x0][0x39c] ;  /* 0x00007380ff0677ac */ /* 0x000ee40008000800 */
[----:B-1----:R-:W-:Y:S01]  /*8d20*/  ISETP.LT.AND P3, PT, R104, UR7, !P0 ;  /* 0x0000000768007c0c */ /* 0x002fe2000c761270 */
[----:B------:R-:W-:Y:S01]  /*8d30*/  VIADD R104, R0, 0x35 ;  /* 0x0000003500687836 */ /* 0x000fe20000000000 */
[----:B------:R-:W1:Y:S01]  /*8d40*/  LDCU UR7, c[0x0][0x39c] ;  /* 0x00007380ff0777ac */ /* 0x000e620008000800 */
[----:B--2---:R-:W-:Y:S01]  /*8d50*/  LEA.HI.X.SX32 R97, R103, R2, 0x1, P6 ;  /* 0x0000000267617211 */ /* 0x004fe200030f0eff */
[C---:B------:R-:W-:Y:S01]  /*8d60*/  VIADD R103, R102.reuse, UR5 ;  /* 0x0000000566677c36 */ /* 0x040fe20008000000 */
[----:B------:R-:W-:-:S03]  /*8d70*/  LEA R98, P6, R102, R3, 0x1 ;  /* 0x0000000366627211 */ /* 0x000fc600078c08ff */
[----:B------:R2:W-:Y:S01]  /*8d80*/  @P1 STG.E.U16 desc[UR16][R96.64], R116 ;  /* 0x0000007460001986 */ /* 0x0005e2000c101510 */
[----:B0-----:R-:W-:Y:S01]  /*8d90*/  ISETP.LT.AND P1, PT, R104, UR4, !P0 ;  /* 0x0000000468007c0c */ /* 0x001fe2000c721270 */
[----:B------:R-:W0:Y:S01]  /*8da0*/  LDCU UR4, c[0x0][0x39c] ;  /* 0x00007380ff0477ac */ /* 0x000e220008000800 */
[----:B------:R-:W-:Y:S01]  /*8db0*/  LEA.HI.X.SX32 R99, R102, R2, 0x1, P6 ;  /* 0x0000000266637211 */ /* 0x000fe200030f0eff */
[----:B------:R-:W-:Y:S01]  /*8dc0*/  VIADD R104, R0, 0x36 ;  /* 0x0000003600687836 */ /* 0x000fe20000000000 */
[C---:B------:R-:W-:Y:S01]  /*8dd0*/  LEA R100, P6, R103.reuse, R3, 0x1 ;  /* 0x0000000367647211 */ /* 0x040fe200078c08ff */
[----:B------:R-:W-:-:S03]  /*8de0*/  VIADD R102, R103, UR5 ;  /* 0x0000000567667c36 */ /* 0x000fc60008000000 */
[----:B------:R-:W-:Y:S01]  /*8df0*/  LEA.HI.X.SX32 R101, R103, R2, 0x1, P6 ;  /* 0x0000000267657211 */ /* 0x000fe200030f0eff */
[----:B------:R-:W-:Y:S01]  /*8e00*/  VIADD R103, R102, UR5 ;  /* 0x0000000566677c36 */ /* 0x000fe20008000000 */
[----:B--2---:R-:W-:Y:S02]  /*8e10*/  PRMT R97, R116, 0x7632, R97 ;  /* 0x0000763274617816 */ /* 0x004fe40000000061 */
[----:B------:R-:W-:-:S03]  /*8e20*/  LEA R96, P6, R102, R3, 0x1 ;  /* 0x0000000366607211 */ /* 0x000fc600078c08ff */
[----:B------:R2:W-:Y:S01]  /*8e30*/  @P4 STG.E.U16 desc[UR16][R98.64], R97 ;  /* 0x0000006162004986 */ /* 0x0005e2000c101510 */
[----:B---3--:R-:W-:Y:S01]  /*8e40*/  ISETP.LT.AND P4, PT, R104, UR6, !P0 ;  /* 0x0000000668007c0c */ /* 0x008fe2000c781270 */
[----:B------:R-:W3:Y:S01]  /*8e50*/  LDCU UR6, c[0x0][0x39c] ;  /* 0x00007380ff0677ac */ /* 0x000ee20008000800 */
[----:B------:R-:W-:Y:S01]  /*8e60*/  VIADD R104, R0, 0x37 ;  /* 0x0000003700687836 */ /* 0x000fe20000000000 */
[----:B------:R-:W-:Y:S04]  /*8e70*/  @P5 STG.E.U16 desc[UR16][R100.64], R118 ;  /* 0x0000007664005986 */ /* 0x000fe8000c101510 */
[----:B0-----:R-:W-:Y:S01]  /*8e80*/  ISETP.LT.AND P5, PT, R104, UR4, !P0 ;  /* 0x0000000468007c0c */ /* 0x001fe2000c7a1270 */
[----:B------:R-:W-:Y:S01]  /*8e90*/  VIADD R104, R0, 0x38 ;  /* 0x0000003800687836 */ /* 0x000fe20000000000 */
[----:B------:R-:W0:Y:S01]  /*8ea0*/  LDCU UR4, c[0x0][0x39c] ;  /* 0x00007380ff0477ac */ /* 0x000e220008000800 */
[----:B--2---:R-:W-:Y:S01]  /*8eb0*/  LEA.HI.X.SX32 R97, R102, R2, 0x1, P6 ;  /* 0x0000000266617211 */ /* 0x004fe200030f0eff */
[----:B------:R-:W-:Y:S01]  /*8ec0*/  VIADD R102, R103, UR5 ;  /* 0x0000000567667c36 */ /* 0x000fe20008000000 */
[----:B------:R-:W-:-:S02]  /*8ed0*/  PRMT R99, R118, 0x7632, R99 ;  /* 0x0000763276637816 */ /* 0x000fc40000000063 */
[----:B------:R-:W-:-:S03]  /*8ee0*/  LEA R98, P6, R103, R3, 0x1 ;  /* 0x0000000367627211 */ /* 0x000fc600078c08ff */
[----:B------:R2:W-:Y:S01]  /*8ef0*/  @P2 STG.E.U16 desc[UR16][R96.64], R99 ;  /* 0x0000006360002986 */ /* 0x0005e2000c101510 */
[----:B-1----:R-:W-:Y:S01]  /*8f00*/  ISETP.LT.AND P2, PT, R104, UR7, !P0 ;  /* 0x0000000768007c0c */ /* 0x002fe2000c741270 */
[----:B------:R-:W-:Y:S01]  /*8f10*/  VIADD R104, R0, 0x39 ;  /* 0x0000003900687836 */ /* 0x000fe20000000000 */
[----:B------:R-:W1:Y:S01]  /*8f20*/  LDCU UR7, c[0x0][0x39c] ;  /* 0x00007380ff0777ac */ /* 0x000e620008000800 */
[-C--:B--2---:R-:W-:Y:S01]  /*8f30*/  LEA.HI.X.SX32 R99, R103, R2.reuse, 0x1, P6 ;  /* 0x0000000267637211 */ /* 0x084fe200030f0eff */
[C---:B------:R-:W-:Y:S01]  /*8f40*/  VIADD R103, R102.reuse, UR5 ;  /* 0x0000000566677c36 */ /* 0x040fe20008000000 */
[-C--:B------:R-:W-:Y:S02]  /*8f50*/  LEA R100, P6, R102, R3.reuse, 0x1 ;  /* 0x0000000366647211 */ /* 0x080fe400078c08ff */
[----:B------:R-:W-:Y:S01]  /*8f60*/  PRMT R97, R120, 0x7632, R97 ;  /* 0x0000763278617816 */ /* 0x000fe20000000061 */
[----:B------:R-:W-:Y:S01]  /*8f70*/  @P3 STG.E.U16 desc[UR16][R98.64], R120 ;  /* 0x0000007862003986 */ /* 0x000fe2000c101510 */
[----:B---3--:R-:W-:Y:S01]  /*8f80*/  ISETP.LT.AND P3, PT, R104, UR6, !P0 ;  /* 0x0000000668007c0c */ /* 0x008fe2000c761270 */
[----:B------:R-:W2:Y:S01]  /*8f90*/  LDCU UR6, c[0x0][0x39c] ;  /* 0x00007380ff0677ac */ /* 0x000ea20008000800 */
[----:B------:R-:W-:Y:S01]  /*8fa0*/  LEA.HI.X.SX32 R101, R102, R2, 0x1, P6 ;  /* 0x0000000266657211 */ /* 0x000fe200030f0eff */
[----:B------:R-:W-:Y:S01]  /*8fb0*/  VIADD R104, R0, 0x3a ;  /* 0x0000003a00687836 */ /* 0x000fe20000000000 */
[C---:B------:R-:W-:Y:S01]  /*8fc0*/  LEA R96, P6, R103.reuse, R3, 0x1 ;  /* 0x0000000367607211 */ /* 0x040fe200078c08ff */
[----:B------:R-:W-:-:S02]  /*8fd0*/  VIADD R102, R103, UR5 ;  /* 0x0000000567667c36 */ /* 0x000fc40008000000 */
[----:B------:R3:W-:Y:S01]  /*8fe0*/  @P1 STG.E.U16 desc[UR16][R100.64], R97 ;  /* 0x0000006164001986 */ /* 0x0007e2000c101510 */
[----:B0-----:R-:W-:Y:S01]  /*8ff0*/  ISETP.LT.AND P1, PT, R104, UR4, !P0 ;  /* 0x0000000468007c0c */ /* 0x001fe2000c721270 */
[----:B------:R-:W0:Y:S01]  /*9000*/  LDCU UR4, c[0x0][0x39c] ;  /* 0x00007380ff0477ac */ /* 0x000e220008000800 */
[----:B------:R-:W-:Y:S01]  /*9010*/  VIADD R104, R0, 0x3b ;  /* 0x0000003b00687836 */ /* 0x000fe20000000000 */
[----:B---3--:R-:W-:Y:S01]  /*9020*/  LEA.HI.X.SX32 R97, R103, R2, 0x1, P6 ;  /* 0x0000000267617211 */ /* 0x008fe200030f0eff */
[C---:B------:R-:W-:Y:S01]  /*9030*/  VIADD R103, R102.reuse, UR5 ;  /* 0x0000000566677c36 */ /* 0x040fe20008000000 */
[----:B------:R-:W-:-:S03]  /*9040*/  LEA R98, P6, R102, R3, 0x1 ;  /* 0x0000000366627211 */ /* 0x000fc600078c08ff */
[----:B------:R3:W-:Y:S01]  /*9050*/  @P4 STG.E.U16 desc[UR16][R96.64], R122 ;  /* 0x0000007a60004986 */ /* 0x0007e2000c101510 */
[-C--:B------:R-:W-:Y:S01]  /*9060*/  LEA.HI.X.SX32 R99, R102, R2.reuse, 0x1, P6 ;  /* 0x0000000266637211 */ /* 0x080fe200030f0eff */
[C---:B------:R-:W-:Y:S01]  /*9070*/  VIADD R102, R103.reuse, UR5 ;  /* 0x0000000567667c36 */ /* 0x040fe20008000000 */
[----:B--2---:R-:W-:Y:S01]  /*9080*/  ISETP.LT.AND P4, PT, R104, UR6, !P0 ;  /* 0x0000000668007c0c */ /* 0x004fe2000c781270 */
[----:B------:R-:W-:Y:S01]  /*9090*/  VIADD R104, R0, 0x3c ;  /* 0x0000003c00687836 */ /* 0x000fe20000000000 */
[C---:B------:R-:W-:Y:S01]  /*90a0*/  LEA R100, P6, R103.reuse, R3, 0x1 ;  /* 0x0000000367647211 */ /* 0x040fe200078c08ff */
[----:B------:R-:W2:Y:S03]  /*90b0*/  LDCU UR6, c[0x0][0x39c] ;  /* 0x00007380ff0677ac */ /* 0x000ea60008000800 */
        /* <DEDUP_REMOVED lines=9> */
[----:B0-----:R-:W-:Y:S01]  /*9150*/  ISETP.LT.AND P2, PT, R104, UR4, !P0 ;  /* 0x0000000468007c0c */ /* 0x001fe2000c741270 */
[----:B------:R-:W0:Y:S01]  /*9160*/  LDCU UR4, c[0x0][0x39c] ;  /* 0x00007380ff0477ac */ /* 0x000e220008000800 */
[----:B------:R-:W-:Y:S01]  /*9170*/  VIADD R104, R0, 0x3e ;  /* 0x0000003e00687836 */ /* 0x000fe20000000000 */
[----:B---3--:R-:W-:Y:S01]  /*9180*/  LEA.HI.X.SX32 R97, R102, R2, 0x1, P6 ;  /* 0x0000000266617211 */ /* 0x008fe200030f0eff */
[----:B------:R-:W-:Y:S01]  /*9190*/  VIADD R102, R103, UR5 ;  /* 0x0000000567667c36 */ /* 0x000fe20008000000 */
[----:B------:R-:W-:-:S02]  /*91a0*/  PRMT R99, R124, 0x7632, R99 ;  /* 0x000076327c637816 */ /* 0x000fc40000000063 */
[----:B------:R-:W-:-:S03]  /*91b0*/  LEA R98, P6, R103, R3, 0x1 ;  /* 0x0000000367627211 */ /* 0x000fc600078c08ff */
[----:B------:R3:W-:Y:S01]  /*91c0*/  @P3 STG.E.U16 desc[UR16][R96.64], R99 ;  /* 0x0000006360003986 */ /* 0x0007e2000c101510 */
[----:B--2---:R-:W-:Y:S01]  /*91d0*/  ISETP.LT.AND P3, PT, R104, UR6, !P0 ;  /* 0x0000000668007c0c */ /* 0x004fe2000c761270 */
[----:B------:R-:W2:Y:S01]  /*91e0*/  LDCU UR6, c[0x0][0x39c] ;  /* 0x00007380ff0677ac */ /* 0x000ea20008000800 */
        /* <DEDUP_REMOVED lines=8> */
[----:B0-----:R-:W-:Y:S01]  /*9270*/  ISETP.LT.AND P1, PT, R104, UR4, !P0 ;  /* 0x0000000468007c0c */ /* 0x001fe2000c721270 */
[----:B------:R-:W-:Y:S01]  /*9280*/  VIADD R104, R0, 0x40 ;  /* 0x0000004000687836 */ /* 0x000fe20000000000 */
[CC--:B------:R-:W-:Y:S01]  /*9290*/  LEA R96, P6, R103.reuse, R3.reuse, 0x1 ;  /* 0x0000000367607211 */ /* 0x0c0fe200078c08ff */
[----:B------:R0:W-:Y:S01]  /*92a0*/  @P4 STG.E.U16 desc[UR16][R100.64], R97 ;  /* 0x0000006164004986 */ /* 0x0001e2000c101510 */
[----:B------:R-:W3:Y:S02]  /*92b0*/  LDCU UR4, c[0x0][0x39c] ;  /* 0x00007380ff0477ac */ /* 0x000ee40008000800 */
[----:B-1----:R-:W-:Y:S01]  /*92c0*/  ISETP.LT.AND P4, PT, R104, UR7, !P0 ;  /* 0x0000000768007c0c */ /* 0x002fe2000c781270 */
[----:B------:R-:W-:Y:S01]  /*92d0*/  VIADD R104, R0, 0x41 ;  /* 0x0000004100687836 */ /* 0x000fe20000000000 */
[----:B------:R-:W1:Y:S01]  /*92e0*/  LDCU UR7, c[0x0][0x39c] ;  /* 0x00007380ff0777ac */ /* 0x000e620008000800 */
[----:B0-----:R-:W-:Y:S01]  /*92f0*/  LEA.HI.X.SX32 R97, R103, R2, 0x1, P6 ;  /* 0x0000000267617211 */ /* 0x001fe200030f0eff */
[C---:B------:R-:W-:Y:S01]  /*9300*/  VIADD R103, R102.reuse, UR5 ;  /* 0x0000000566677c36 */ /* 0x040fe20008000000 */
[----:B------:R-:W-:-:S03]  /*9310*/  LEA R98, P6, R102, R3, 0x1 ;  /* 0x0000000366627211 */ /* 0x000fc600078c08ff */
[----:B------:R0:W-:Y:S01]  /*9320*/  @P5 STG.E.U16 desc[UR16][R96.64], R128 ;  /* 0x0000008060005986 */ /* 0x0001e2000c101510 */
[----:B--2---:R-:W-:Y:S01]  /*9330*/  ISETP.LT.AND P5, PT, R104, UR6, !P0 ;  /* 0x0000000668007c0c */ /* 0x004fe2000c7a1270 */
[----:B------:R-:W2:Y:S01]  /*9340*/  LDCU UR6, c[0x0][0x39c] ;  /* 0x00007380ff0677ac */ /* 0x000ea20008000800 */
[----:B------:R-:W-:Y:S01]  /*9350*/  LEA.HI.X.SX32 R99, R102, R2, 0x1, P6 ;  /* 0x0000000266637211 */ /* 0x000fe200030f0eff */
[----:B------:R-:W-:Y:S01]  /*9360*/  VIADD R104, R0, 0x42 ;  /* 0x0000004200687836 */ /* 0x000fe20000000000 */
[C---:B------:R-:W-:Y:S01]  /*9370*/  LEA R100, P6, R103.reuse, R3, 0x1 ;  /* 0x0000000367647211 */ /* 0x040fe200078c08ff */
[----:B------:R-:W-:-:S03]  /*9380*/  VIADD R102, R103, UR5 ;  /* 0x0000000567667c36 */ /* 0x000fc60008000000 */
[----:B------:R-:W-:Y:S01]  /*9390*/  LEA.HI.X.SX32 R101, R103, R2, 0x1, P6 ;  /* 0x0000000267657211 */ /* 0x000fe200030f0eff */
[----:B------:R-:W-:Y:S01]  /*93a0*/  VIADD R103, R102, UR5 ;  /* 0x0000000566677c36 */ /* 0x000fe20008000000 */
[----:B0-----:R-:W-:Y:S02]  /*93b0*/  PRMT R97, R128, 0x7632, R97 ;  /* 0x0000763280617816 */ /* 0x001fe40000000061 */
[----:B------:R-:W-:-:S03]  /*93c0*/  LEA R96, P6, R102, R3, 0x1 ;  /* 0x0000000366607211 */ /* 0x000fc600078c08ff */
[----:B------:R0:W-:Y:S01]  /*93d0*/  @P2 STG.E.U16 desc[UR16][R98.64], R97 ;  /* 0x0000006162002986 */ /* 0x0001e2000c101510 */
[----:B---3--:R-:W-:Y:S01]  /*93e0*/  ISETP.LT.AND P2, PT, R104, UR4, !P0 ;  /* 0x0000000468007c0c */ /* 0x008fe2000c741270 */
[----:B------:R-:W3:Y:S01]  /*93f0*/  LDCU UR4, c[0x0][0x39c] ;  /* 0x00007380ff0477ac */ /* 0x000ee20008000800 */
[----:B------:R-:W-:Y:S01]  /*9400*/  VIADD R104, R0, 0x43 ;  /* 0x0000004300687836 */ /* 0x000fe20000000000 */
[----:B------:R-:W-:Y:S04]  /*9410*/  @P3 STG.E.U16 desc[UR16][R100.64], R130 ;  /* 0x0000008264003986 */ /* 0x000fe8000c101510 */
[----:B--2---:R-:W-:Y:S01]  /*9420*/  ISETP.LT.AND P3, PT, R104, UR6, !P0 ;  /* 0x0000000668007c0c */ /* 0x004fe2000c761270 */
[----:B------:R-:W-:Y:S01]  /*9430*/  VIADD R104, R0, 0x44 ;  /* 0x0000004400687836 */ /* 0x000fe20000000000 */
[----:B------:R-:W2:Y:S01]  /*9440*/  LDCU UR6, c[0x0][0x39c] ;  /* 0x00007380ff0677ac */ /* 0x000ea20008000800 */
[----:B0-----:R-:W-:Y:S01]  /*9450*/  LEA.HI.X.SX32 R97, R102, R2, 0x1, P6 ;  /* 0x0000000266617211 */ /* 0x001fe200030f0eff */
[----:B------:R-:W-:Y:S01]  /*9460*/  VIADD R102, R103, UR5 ;  /* 0x0000000567667c36 */ /* 0x000fe20008000000 */
[----:B------:R-:W-:-:S02]  /*9470*/  PRMT R99, R130, 0x7632, R99 ;  /* 0x0000763282637816 */ /* 0x000fc40000000063 */
[----:B------:R-:W-:-:S03]  /*9480*/  LEA R98, P6, R103, R3, 0x1 ;  /* 0x0000000367627211 */ /* 0x000fc600078c08ff */
[----:B------:R0:W-:Y:S01]  /*9490*/  @P1 STG.E.U16 desc[UR16][R96.64], R99 ;  /* 0x0000006360001986 */ /* 0x0001e2000c101510 */
[----:B-1----:R-:W-:Y:S01]  /*94a0*/  ISETP.LT.AND P1, PT, R104, UR7, !P0 ;  /* 0x0000000768007c0c */ /* 0x002fe2000c721270 */
[----:B------:R-:W-:Y:S01]  /*94b0*/  VIADD R104, R0, 0x45 ;  /* 0x0000004500687836 */ /* 0x000fe20000000000 */
[----:B------:R-:W1:Y:S01]  /*94c0*/  LDCU UR7, c[0x0][0x39c] ;  /* 0x00007380ff0777ac */ /* 0x000e620008000800 */
[-C--:B0-----:R-:W-:Y:S01]  /*94d0*/  LEA.HI.X.SX32 R99, R103, R2.reuse, 0x1, P6 ;  /* 0x0000000267637211 */ /* 0x081fe200030f0eff */
[C---:B------:R-:W-:Y:S01]  /*94e0*/  VIADD R103, R102.reuse, UR5 ;  /* 0x0000000566677c36 */ /* 0x040fe20008000000 */
[-C--:B------:R-:W-:Y:S02]  /*94f0*/  LEA R100, P6, R102, R3.reuse, 0x1 ;  /* 0x0000000366647211 */ /* 0x080fe400078c08ff */
[----:B------:R-:W-:Y:S01]  /*9500*/  PRMT R97, R214, 0x7632, R97 ;  /* 0x00007632d6617816 */ /* 0x000fe20000000061 */
[----:B------:R-:W-:Y:S01]  /*9510*/  @P4 STG.E.U16 desc[UR16][R98.64], R214 ;  /* 0x000000d662004986 */ /* 0x000fe2000c101510 */
[----:B---3--:R-:W-:Y:S01]  /*9520*/  ISETP.LT.AND P4, PT, R104, UR4, !P0 ;  /* 0x0000000468007c0c */ /* 0x008fe2000c781270 */
        /* <DEDUP_REMOVED lines=41> */
[CC--:B------:R-:W-:Y:S02]  /*97c0*/  LEA R100, P6, R102.reuse, R3.reuse, 0x1 ;  /* 0x0000000366647211 */ /* 0x0c0fe400078c08ff */
        /* <DEDUP_REMOVED lines=113> */
[C---:B------:R-:W-:Y:S01]  /*9ee0*/  VIADD R103, R102.reuse, UR5 ;  /* 0x0000000566677c36 */ /* 0x040fe20008000000 */
        /* <DEDUP_REMOVED lines=89> */
[C---:B------:R-:W-:Y:S01]  /*a480*/  VIADD R103, R102.reuse, UR5 ;  /* 0x0000000566677c36 */ /* 0x040fe20008000000 */
        /* <DEDUP_REMOVED lines=421> */
[----:B------:R-:W-:Y:S01]  /*bee0*/  VIADD R104, R0, 0x9f ;  /* 0x0000009f00687836 */ /* 0x000fe20000000000 */
[----:B------:R-:W2:Y:S01]  /*bef0*/  LDCU UR6, c[0x0][0x39c] ;  /* 0x00007380ff0677ac */ /* 0x000ea20008000800 */
[-C--:B---3--:R-:W-:Y:S01]  /*bf00*/  LEA.HI.X.SX32 R99, R103, R2.reuse, 0x1, P6 ;  /* 0x0000000267637211 */ /* 0x088fe200030f0eff */
[C---:B------:R-:W-:Y:S01]  /*bf10*/  VIADD R103, R102.reuse, UR5 ;  /* 0x0000000566677c36 */ /* 0x040fe20008000000 */
[-C--:B------:R-:W-:Y:S02]  /*bf20*/  LEA R100, P6, R102, R3.reuse, 0x1 ;  /* 0x0000000366647211 */ /* 0x080fe400078c08ff */
[----:B------:R-:W-:Y:S01]  /*bf30*/  PRMT R97, R224, 0x7632, R97 ;  /* 0x00007632e0617816 */ /* 0x000fe20000000061 */
[----:B------:R-:W-:Y:S01]  /*bf40*/  @P4 STG.E.U16 desc[UR16][R98.64], R224 ;  /* 0x000000e062004986 */ /* 0x000fe2000c101510 */
[----:B------:R-:W-:Y:S01]  /*bf50*/  LEA.HI.X.SX32 R101, R102, R2, 0x1, P6 ;  /* 0x0000000266657211 */ /* 0x000fe200030f0eff */
[C---:B------:R-:W-:Y:S01]  /*bf60*/  VIADD R102, R103.reuse, UR5 ;  /* 0x0000000567667c36 */ /* 0x040fe20008000000 */
[----:B------:R-:W-:-:S02]  /*bf70*/  LEA R96, P6, R103, R3, 0x1 ;  /* 0x0000000367607211 */ /* 0x000fc400078c08ff */
[----:B0-----:R-:W-:Y:S01]  /*bf80*/  ISETP.LT.AND P4, PT, R104, UR4, !P0 ;  /* 0x0000000468007c0c */ /* 0x001fe2000c781270 */
[----:B------:R-:W0:Y:S01]  /*bf90*/  LDCU UR4, c[0x0][0x39c] ;  /* 0x00007380ff0477ac */ /* 0x000e220008000800 */
[----:B------:R3:W-:Y:S01]  /*bfa0*/  @P5 STG.E.U16 desc[UR16][R100.64], R97 ;  /* 0x0000006164005986 */ /* 0x0007e2000c101510 */
[----:B------:R-:W-:-:S05]  /*bfb0*/  VIADD R104, R0, 0xa0 ;  /* 0x000000a000687836 */ /* 0x000fca0000000000 */
[----:B-1----:R-:W-:Y:S01]  /*bfc0*/  ISETP.LT.AND P5, PT, R104, UR7, !P0 ;  /* 0x0000000768007c0c */ /* 0x002fe2000c7a1270 */
[----:B------:R-:W-:Y:S01]  /*bfd0*/  VIADD R104, R0, 0xa1 ;  /* 0x000000a100687836 */ /* 0x000fe20000000000 */
[----:B------:R-:W1:Y:S01]  /*bfe0*/  LDCU UR7, c[0x0][0x39c] ;  /* 0x00007380ff0777ac */ /* 0x000e620008000800 */
[----:B---3--:R-:W-:Y:S01]  /*bff0*/  LEA.HI.X.SX32 R97, R103, R2, 0x1, P6 ;  /* 0x0000000267617211 */ /* 0x008fe200030f0eff */
[C---:B------:R-:W-:Y:S01]  /*c000*/  VIADD R103, R102.reuse, UR5 ;  /* 0x0000000566677c36 */ /* 0x040fe20008000000 */
[----:B------:R-:W-:-:S03]  /*c010*/  LEA R98, P6, R102, R3, 0x1 ;  /* 0x0000000366627211 */ /* 0x000fc600078c08ff */
[----:B------:R3:W-:Y:S01]  /*c020*/  @P2 STG.E.U16 desc[UR16][R96.64], R221 ;  /* 0x000000dd60002986 */ /* 0x0007e2000c101510 */
[-C--:B------:R-:W-:Y:S01]  /*c030*/  LEA.HI.X.SX32 R99, R102, R2.reuse, 0x1, P6 ;  /* 0x0000000266637211 */ /* 0x080fe200030f0eff */
[----:B------:R-:W-:Y:S01]  /*c040*/  VIADD R102, R0, 0xa2 ;  /* 0x000000a200667836 */ /* 0x000fe20000000000 */
[C---:B------:R-:W-:Y:S02]  /*c050*/  LEA R100, P6, R103.reuse, R3, 0x1 ;  /* 0x0000000367647211 */ /* 0x040fe400078c08ff */
[----:B--2---:R-:W-:Y:S01]  /*c060*/  ISETP.LT.AND P2, PT, R104, UR6, !P0 ;  /* 0x0000000668007c0c */ /* 0x004fe2000c741270 */
[----:B------:R-:W2:Y:S01]  /*c070*/  LDCU UR6, c[0x0][0x39c] ;  /* 0x00007380ff0677ac */ /* 0x000ea20008000800 */
[C---:B------:R-:W-:Y:S01]  /*c080*/  LEA.HI.X.SX32 R101, R103.reuse, R2, 0x1, P6 ;  /* 0x0000000267657211 */ /* 0x040fe200030f0eff */
[----:B------:R-:W-:Y:S02]  /*c090*/  VIADD R103, R103, UR5 ;  /* 0x0000000567677c36 */ /* 0x000fe40008000000 */
[----:B------:R-:W-:Y:S01]  /*c0a0*/  VIADD R104, R0, 0xa3 ;  /* 0x000000a300687836 */ /* 0x000fe20000000000 */
[----:B---3--:R-:W-:-:S05]  /*c0b0*/  PRMT R97, R221, 0x7632, R97 ;  /* 0x00007632dd617816 */ /* 0x008fca0000000061 */
[----:B------:R3:W-:Y:S01]  /*c0c0*/  @P3 STG.E.U16 desc[UR16][R98.64], R97 ;  /* 0x0000006162003986 */ /* 0x0007e2000c101510 */
[----:B0-----:R-:W-:Y:S01]  /*c0d0*/  ISETP.LT.AND P3, PT, R102, UR4, !P0 ;  /* 0x0000000466007c0c */ /* 0x001fe2000c761270 */
[----:B------:R-:W0:Y:S01]  /*c0e0*/  LDCU UR4, c[0x0][0x39c] ;  /* 0x00007380ff0477ac */ /* 0x000e220008000800 */
[C---:B------:R-:W-:Y:S01]  /*c0f0*/  VIADD R102, R103.reuse, UR5 ;  /* 0x0000000567667c36 */ /* 0x040fe20008000000 */
[----:B------:R5:W-:Y:S01]  /*c100*/  @P1 STG.E.U16 desc[UR16][R100.64], R220 ;  /* 0x000000dc64001986 */ /* 0x000be2000c101510 */
[----:B------:R-:W-:-:S04]  /*c110*/  LEA R96, P1, R103, R3, 0x1 ;  /* 0x0000000367607211 */ /* 0x000fc800078208ff */
[-C--:B---3--:R-:W-:Y:S01]  /*c120*/  LEA.HI.X.SX32 R97, R103, R2.reuse, 0x1, P1 ;  /* 0x0000000267617211 */ /* 0x088fe200008f0eff */
[----:B------:R-:W-:Y:S01]  /*c130*/  VIADD R103, R0, 0xa4 ;  /* 0x000000a400677836 */ /* 0x000fe20000000000 */
[----:B------:R-:W-:Y:S02]  /*c140*/  PRMT R99, R220, 0x7632, R99 ;  /* 0x00007632dc637816 */ /* 0x000fe40000000063 */
[----:B------:R-:W-:Y:S01]  /*c150*/  LEA R98, P6, R102, R3, 0x1 ;  /* 0x0000000366627211 */ /* 0x000fe200078c08ff */
[----:B-----5:R-:W-:Y:S01]  /*c160*/  VIADD R101, R0, 0xa5 ;  /* 0x000000a500657836 */ /* 0x020fe20000000000 */
[----:B--2---:R-:W-:Y:S01]  /*c170*/  ISETP.LT.AND P1, PT, R104, UR6, !P0 ;  /* 0x0000000668007c0c */ /* 0x004fe2000c721270 */
[----:B------:R2:W-:Y:S01]  /*c180*/  @P4 STG.E.U16 desc[UR16][R96.64], R99 ;  /* 0x0000006360004986 */ /* 0x0005e2000c101510 */
[----:B-1----:R-:W-:Y:S01]  /*c190*/  ISETP.LT.AND P4, PT, R103, UR7, !P0 ;  /* 0x0000000767007c0c */ /* 0x002fe2000c781270 */
[----:B------:R-:W1:Y:S01]  /*c1a0*/  LDCU UR6, c[0x0][0x39c] ;  /* 0x00007380ff0677ac */ /* 0x000e620008000800 */
[----:B------:R-:W-:Y:S01]  /*c1b0*/  VIADD R104, R0, 0xa7 ;  /* 0x000000a700687836 */ /* 0x000fe20000000000 */
[----:B------:R-:W3:Y:S01]  /*c1c0*/  LDCU UR7, c[0x0][0x39c] ;  /* 0x00007380ff0777ac */ /* 0x000ee20008000800 */
[C---:B--2---:R-:W-:Y:S01]  /*c1d0*/  LEA.HI.X.SX32 R99, R102.reuse, R2, 0x1, P6 ;  /* 0x0000000266637211 */ /* 0x044fe200030f0eff */
[----:B------:R-:W-:-:S04]  /*c1e0*/  VIADD R102, R102, UR5 ;  /* 0x0000000566667c36 */ /* 0x000fc80008000000 */
[C---:B------:R-:W-:Y:S01]  /*c1f0*/  VIADD R103, R102.reuse, UR5 ;  /* 0x0000000566677c36 */ /* 0x040fe20008000000 */
[CC--:B------:R-:W-:Y:S01]  /*c200*/  LEA R100, P6, R102.reuse, R3.reuse, 0x1 ;  /* 0x0000000366647211 */ /* 0x0c0fe200078c08ff */
[----:B------:R2:W-:Y:S01]  /*c210*/  @P5 STG.E.U16 desc[UR16][R98.64], R215 ;  /* 0x000000d762005986 */ /* 0x0005e2000c101510 */
[----:B0-----:R-:W-:Y:S01]  /*c220*/  ISETP.LT.AND P5, PT, R101, UR4, !P0 ;  /* 0x0000000465007c0c */ /* 0x001fe2000c7a1270 */
[----:B------:R-:W0:Y:S01]  /*c230*/  LDCU UR4, c[0x0][0x39c] ;  /* 0x00007380ff0477ac */ /* 0x000e220008000800 */
[----:B------:R-:W-:Y:S01]  /*c240*/  LEA.HI.X.SX32 R101, R102, R2, 0x1, P6 ;  /* 0x0000000266657211 */ /* 0x000fe200030f0eff */
[----:B------:R-:W-:Y:S01]  /*c250*/  VIADD R102, R0, 0xa6 ;  /* 0x000000a600667836 */ /* 0x000fe20000000000 */
[----:B------:R-:W-:-:S04]  /*c260*/  LEA R96, P6, R103, R3, 0x1 ;  /* 0x0000000367607211 */ /* 0x000fc800078c08ff */
[C---:B------:R-:W-:Y:S01]  /*c270*/  LEA.HI.X.SX32 R97, R103.reuse, R2, 0x1, P6 ;  /* 0x0000000267617211 */ /* 0x040fe200030f0eff */
[----:B------:R-:W-:Y:S01]  /*c280*/  VIADD R103, R103, UR5 ;  /* 0x0000000567677c36 */ /* 0x000fe20008000000 */
[----:B--2---:R-:W-:-:S05]  /*c290*/  PRMT R99, R215, 0x7632, R99 ;  /* 0x00007632d7637816 */ /* 0x004fca0000000063 */
[----:B------:R2:W-:Y:S01]  /*c2a0*/  @P2 STG.E.U16 desc[UR16][R100.64], R99 ;  /* 0x0000006364002986 */ /* 0x0005e2000c101510 */
[----:B-1----:R-:W-:Y:S01]  /*c2b0*/  ISETP.LT.AND P2, PT, R102, UR6, !P0 ;  /* 0x0000000666007c0c */ /* 0x002fe2000c741270 */
[----:B------:R-:W1:Y:S01]  /*c2c0*/  LDCU UR6, c[0x0][0x39c] ;  /* 0x00007380ff0677ac */ /* 0x000e620008000800 */
[C---:B------:R-:W-:Y:S01]  /*c2d0*/  VIADD R102, R103.reuse, UR5 ;  /* 0x0000000567667c36 */ /* 0x040fe20008000000 */
[----:B------:R5:W-:Y:S01]  /*c2e0*/  @P3 STG.E.U16 desc[UR16][R96.64], R105 ;  /* 0x0000006960003986 */ /* 0x000be2000c101510 */
[----:B------:R-:W-:-:S04]  /*c2f0*/  LEA R98, P3, R103, R3, 0x1 ;  /* 0x0000000367627211 */ /* 0x000fc800078608ff */
[-C--:B--2---:R-:W-:Y:S02]  /*c300*/  LEA.HI.X.SX32 R99, R103, R2.reuse, 0x1, P3 ;  /* 0x0000000267637211 */ /* 0x084fe400018f0eff */
[----:B------:R-:W-:Y:S02]  /*c310*/  LEA R100, P6, R102, R3, 0x1 ;  /* 0x0000000366647211 */ /* 0x000fe400078c08ff */
[----:B-----5:R-:W-:Y:S01]  /*c320*/  PRMT R97, R69, 0x7632, R97 ;  /* 0x0000763245617816 */ /* 0x020fe20000000061 */
[----:B------:R-:W-:Y:S01]  /*c330*/  VIADD R69, R0, 0xa8 ;  /* 0x000000a800457836 */ /* 0x000fe20000000000 */
[----:B------:R-:W-:Y:S02]  /*c340*/  LEA.HI.X.SX32 R101, R102, R2, 0x1, P6 ;  /* 0x0000000266657211 */ /* 0x000fe400030f0eff */
[----:B---3--:R-:W-:Y:S01]  /*c350*/  ISETP.LT.AND P3, PT, R104, UR7, !P0 ;  /* 0x0000000768007c0c */ /* 0x008fe2000c761270 */
[----:B------:R2:W-:Y:S01]  /*c360*/  @P1 STG.E.U16 desc[UR16][R98.64], R97 ;  /* 0x0000006162001986 */ /* 0x0005e2000c101510 */
[----:B0-----:R-:W-:Y:S01]  /*c370*/  ISETP.LT.AND P1, PT, R69, UR4, !P0 ;  /* 0x0000000445007c0c */ /* 0x001fe2000c721270 */
[----:B------:R-:W-:Y:S01]  /*c380*/  VIADD R69, R102, UR5 ;  /* 0x0000000566457c36 */ /* 0x000fe20008000000 */
[----:B------:R-:W0:Y:S01]  /*c390*/  LDCU UR4, c[0x0][0x39c] ;  /* 0x00007380ff0477ac */ /* 0x000e220008000800 */
[----:B------:R-:W-:-:S03]  /*c3a0*/  VIADD R102, R0, 0xa9 ;  /* 0x000000a900667836 */ /* 0x000fc60000000000 */
[C---:B------:R-:W-:Y:S01]  /*c3b0*/  LEA R96, P6, R69.reuse, R3, 0x1 ;  /* 0x0000000345607211 */ /* 0x040fe200078c08ff */
[----:B------:R-:W3:Y:S01]  /*c3c0*/  LDCU UR7, c[0x0][0x39c] ;  /* 0x00007380ff0777ac */ /* 0x000ee20008000800 */
[----:B--2---:R-:W-:Y:S02]  /*c3d0*/  PRMT R99, R68, 0x7610, R99 ;  /* 0x0000761044637816 */ /* 0x004fe40000000063 */
[C---:B------:R-:W-:Y:S01]  /*c3e0*/  LEA.HI.X.SX32 R97, R69.reuse, R2, 0x1, P6 ;  /* 0x0000000245617211 */ /* 0x040fe200030f0eff */
[----:B------:R-:W-:Y:S02]  /*c3f0*/  VIADD R69, R69, UR5 ;  /* 0x0000000545457c36 */ /* 0x000fe40008000000 */
[----:B------:R2:W-:Y:S01]  /*c400*/  @P4 STG.E.U16 desc[UR16][R100.64], R99 ;  /* 0x0000006364004986 */ /* 0x0005e2000c101510 */
[----:B-1----:R-:W-:Y:S01]  /*c410*/  ISETP.LT.AND P4, PT, R102, UR6, !P0 ;  /* 0x0000000666007c0c */ /* 0x002fe2000c781270 */
[----:B------:R-:W1:Y:S01]  /*c420*/  LDCU UR6, c[0x0][0x39c] ;  /* 0x00007380ff0677ac */ /* 0x000e620008000800 */
[----:B------:R-:W-:Y:S01]  /*c430*/  VIADD R98, R69, UR5 ;  /* 0x0000000545627c36 */ /* 0x000fe20008000000 */
[----:B--2---:R-:W-:-:S05]  /*c440*/  PRMT R101, R68, 0x7632, R101 ;  /* 0x0000763244657816 */ /* 0x004fca0000000065 */
[----:B------:R2:W-:Y:S01]  /*c450*/  @P5 STG.E.U16 desc[UR16][R96.64], R101 ;  /* 0x0000006560005986 */ /* 0x0005e2000c101510 */
[----:B------:R-:W-:-:S04]  /*c460*/  LEA R68, P5, R69, R3, 0x1 ;  /* 0x0000000345447211 */ /* 0x000fc800078a08ff */
[----:B------:R-:W-:Y:S02]  /*c470*/  LEA.HI.X.SX32 R69, R69, R2, 0x1, P5 ;  /* 0x0000000245457211 */ /* 0x000fe400028f0eff */
[----:B--2---:R-:W-:Y:S01]  /*c480*/  F2FP.BF16.F32.PACK_AB R97, R71, R70 ;  /* 0x000000464761723e */ /* 0x004fe200000010ff */
[C---:B------:R-:W-:Y:S02]  /*c490*/  VIADD R70, R0.reuse, 0xaa ;  /* 0x000000aa00467836 */ /* 0x040fe40000000000 */
[----:B------:R-:W-:Y:S01]  /*c4a0*/  VIADD R96, R0, 0xab ;  /* 0x000000ab00607836 */ /* 0x000fe20000000000 */
[----:B------:R-:W-:Y:S01]  /*c4b0*/  PRMT R99, R97, 0x7632, R99 ;  /* 0x0000763261637816 */ /* 0x000fe20000000063 */
[----:B------:R2:W-:Y:S01]  /*c4c0*/  @P2 STG.E.U16 desc[UR16][R68.64], R97 ;  /* 0x0000006144002986 */ /* 0x0005e2000c101510 */
[----:B0-----:R-:W-:Y:S01]  /*c4d0*/  ISETP.LT.AND P6, PT, R70, UR4, !P0 ;  /* 0x0000000446007c0c */ /* 0x001fe2000c7c1270 */
[----:B------:R-:W0:Y:S01]  /*c4e0*/  LDCU UR4, c[0x0][0x39c] ;  /* 0x00007380ff0477ac */ /* 0x000e220008000800 */
[----:B------:R-:W-:-:S02]  /*c4f0*/  LEA R70, P5, R98, R3, 0x1 ;  /* 0x0000000362467211 */ /* 0x000fc400078a08ff */
[----:B-1----:R-:W-:Y:S01]  /*c500*/  ISETP.LT.AND P2, PT, R96, UR6, !P0 ;  /* 0x0000000660007c0c */ /* 0x002fe2000c741270 */
[----:B------:R-:W1:Y:S01]  /*c510*/  LDCU UR6, c[0x0][0x39c] ;  /* 0x00007380ff0677ac */ /* 0x000e620008000800 */
[C---:B------:R-:W-:Y:S01]  /*c520*/  LEA.HI.X.SX32 R71, R98.reuse, R2, 0x1, P5 ;  /* 0x0000000262477211 */ /* 0x040fe200028f0eff */
[----:B------:R-:W-:-:S04]  /*c530*/  VIADD R98, R98, UR5 ;  /* 0x0000000562627c36 */ /* 0x000fc80008000000 */
[----:B------:R5:W-:Y:S01]  /*c540*/  @P3 STG.E.U16 desc[UR16][R70.64], R99 ;  /* 0x0000006346003986 */ /* 0x000be2000c101510 */
[-C--:B------:R-:W-:Y:S01]  /*c550*/  LEA R96, P3, R98, R3.reuse, 0x1 ;  /* 0x0000000362607211 */ /* 0x080fe200078608ff */
[----:B--2---:R-:W-:Y:S02]  /*c560*/  VIADD R68, R0, 0xac ;  /* 0x000000ac00447836 */ /* 0x004fe40000000000 */
[C---:B------:R-:W-:Y:S01]  /*c570*/  VIADD R72, R98.reuse, UR5 ;  /* 0x0000000562487c36 */ /* 0x040fe20008000000 */
[-C--:B------:R-:W-:Y:S01]  /*c580*/  LEA.HI.X.SX32 R97, R98, R2.reuse, 0x1, P3 ;  /* 0x0000000262617211 */ /* 0x080fe200018f0eff */
[----:B------:R-:W-:Y:S01]  /*c590*/  VIADD R69, R0, 0xad ;  /* 0x000000ad00457836 */ /* 0x000fe20000000000 */
[----:B0-----:R-:W-:Y:S01]  /*c5a0*/  ISETP.LT.AND P3, PT, R68, UR4, !P0 ;  /* 0x0000000444007c0c */ /* 0x001fe2000c761270 */
[----:B------:R-:W0:Y:S01]  /*c5b0*/  LDCU UR4, c[0x0][0x39c] ;  /* 0x00007380ff0477ac */ /* 0x000e220008000800 */
[----:B------:R-:W-:Y:S01]  /*c5c0*/  LEA R68, P5, R72, R3, 0x1 ;  /* 0x0000000348447211 */ /* 0x000fe200078a08ff */
[----:B------:R2:W-:Y:S01]  /*c5d0*/  @P1 STG.E.U16 desc[UR16][R96.64], R73 ;  /* 0x0000004960001986 */ /* 0x0005e2000c101510 */
[----:B---3--:R-:W-:Y:S01]  /*c5e0*/  ISETP.LT.AND P1, PT, R69, UR7, !P0 ;  /* 0x0000000745007c0c */ /* 0x008fe2000c721270 */
[----:B-----5:R-:W-:Y:S01]  /*c5f0*/  VIADD R70, R0, 0xae ;  /* 0x000000ae00467836 */ /* 0x020fe20000000000 */
[C---:B------:R-:W-:Y:S01]  /*c600*/  LEA.HI.X.SX32 R69, R72.reuse, R2, 0x1, P5 ;  /* 0x0000000248457211 */ /* 0x040fe200028f0eff */
[----:B------:R-:W-:Y:S01]  /*c610*/  VIADD R72, R72, UR5 ;  /* 0x0000000548487c36 */ /* 0x000fe20008000000 */
[----:B------:R-:W-:Y:S01]  /*c620*/  PRMT R71, R73, 0x7632, R71 ;  /* 0x0000763249477816 */ /* 0x000fe20000000047 */
[----:B------:R-:W3:Y:S01]  /*c630*/  LDCU UR7, c[0x0][0x39c] ;  /* 0x00007380ff0777ac */ /* 0x000ee20008000800 */
[----:B-1----:R-:W-:-:S03]  /*c640*/  ISETP.LT.AND P5, PT, R70, UR6, !P0 ;  /* 0x0000000646007c0c */ /* 0x002fc6000c7a1270 */
[----:B------:R1:W-:Y:S01]  /*c650*/  @P4 STG.E.U16 desc[UR16][R68.64], R71 ;  /* 0x0000004744004986 */ /* 0x0003e2000c101510 */
[CC--:B------:R-:W-:Y:S01]  /*c660*/  LEA R70, P4, R72.reuse, R3.reuse, 0x1 ;  /* 0x0000000348467211 */ /* 0x0c0fe200078808ff */
[----:B--2---:R-:W-:Y:S01]  /*c670*/  VIADD R96, R72, UR5 ;  /* 0x0000000548607c36 */ /* 0x004fe20008000000 */
[----:B------:R-:W2:Y:S01]  /*c680*/  LDCU UR6, c[0x0][0x39c] ;  /* 0x00007380ff0677ac */ /* 0x000ea20008000800 */
[----:B------:R-:W-:Y:S02]  /*c690*/  PRMT R97, R74, 0x7632, R97 ;  /* 0x000076324a617816 */ /* 0x000fe40000000061 */
[----:B-1----:R-:W-:Y:S02]  /*c6a0*/  LEA.HI.X.SX32 R71, R72, R2, 0x1, P4 ;  /* 0x0000000248477211 */ /* 0x002fe400020f0eff */
[----:B------:R-:W-:Y:S02]  /*c6b0*/  LEA R72, P4, R96, R3, 0x1 ;  /* 0x0000000360487211 */ /* 0x000fe400078808ff */
[----:B------:R-:W-:-:S02]  /*c6c0*/  PRMT R69, R74, 0x7610, R69 ;  /* 0x000076104a457816 */ /* 0x000fc40000000045 */
[C---:B------:R-:W-:Y:S01]  /*c6d0*/  LEA.HI.X.SX32 R73, R96.reuse, R2, 0x1, P4 ;  /* 0x0000000260497211 */ /* 0x040fe200020f0eff */
[----:B------:R-:W-:Y:S01]  /*c6e0*/  VIADD R96, R96, UR5 ;  /* 0x0000000560607c36 */ /* 0x000fe20008000000 */
[----:B0-----:R-:W-:Y:S01]  /*c6f0*/  ISETP.LT.AND P4, PT, R75, UR4, !P0 ;  /* 0x000000044b007c0c */ /* 0x001fe2000c781270 */
[----:B------:R0:W-:Y:S01]  /*c700*/  @P6 STG.E.U16 desc[UR16][R70.64], R69 ;  /* 0x0000004546006986 */ /* 0x0001e2000c101510 */
[----:B------:R-:W1:Y:S01]  /*c710*/  LDCU UR4, c[0x0][0x39c] ;  /* 0x00007380ff0477ac */ /* 0x000e620008000800 */
[C---:B------:R-:W-:Y:S02]  /*c720*/  VIADD R74, R96.reuse, UR5 ;  /* 0x00000005604a7c36 */ /* 0x040fe40008000000 */
[----:B------:R5:W-:Y:S01]  /*c730*/  @P2 STG.E.U16 desc[UR16][R72.64], R97 ;  /* 0x0000006148002986 */ /* 0x000be2000c101510 */
[----:B------:R-:W-:Y:S01]  /*c740*/  LEA R68, P2, R96, R3, 0x1 ;  /* 0x0000000360447211 */ /* 0x000fe200078408ff */
[----:B------:R-:W-:-:S03]  /*c750*/  VIADD R75, R0, 0xb0 ;  /* 0x000000b0004b7836 */ /* 0x000fc60000000000 */
[-C--:B0-----:R-:W-:Y:S01]  /*c760*/  LEA.HI.X.SX32 R69, R96, R2.reuse, 0x1, P2 ;  /* 0x0000000260457211 */ /* 0x081fe200010f0eff */
[----:B------:R-:W-:Y:S01]  /*c770*/  VIADD R71, R0, 0xb1 ;  /* 0x000000b100477836 */ /* 0x000fe20000000000 */
[-C--:B------:R-:W-:Y:S02]  /*c780*/  LEA R70, P6, R74, R3.reuse, 0x1 ;  /* 0x000000034a467211 */ /* 0x080fe400078c08ff */
[----:B--2---:R-:W-:Y:S01]  /*c790*/  ISETP.LT.AND P2, PT, R75, UR6, !P0 ;  /* 0x000000064b007c0c */ /* 0x004fe2000c741270 */
[----:B------:R0:W-:Y:S01]  /*c7a0*/  @P3 STG.E.U16 desc[UR16][R68.64], R76 ;  /* 0x0000004c44003986 */ /* 0x0001e2000c101510 */
[----:B------:R-:W2:Y:S01]  /*c7b0*/  LDCU UR6, c[0x0][0x39c] ;  /* 0x00007380ff0677ac */ /* 0x000ea20008000800 */
[----:B---3--:R-:W-:Y:S01]  /*c7c0*/  ISETP.LT.AND P3, PT, R71, UR7, !P0 ;  /* 0x0000000747007c0c */ /* 0x008fe2000c761270 */
[----:B-----5:R-:W-:Y:S01]  /*c7d0*/  VIADD R73, R0, 0xb2 ;  /* 0x000000b200497836 */ /* 0x020fe20000000000 */
[C---:B------:R-:W-:Y:S01]  /*c7e0*/  LEA.HI.X.SX32 R71, R74.reuse, R2, 0x1, P6 ;  /* 0x000000024a477211 */ /* 0x040fe200030f0eff */
[----:B------:R-:W-:Y:S01]  /*c7f0*/  VIADD R74, R74, UR5 ;  /* 0x000000054a4a7c36 */ /* 0x000fe20008000000 */
[----:B------:R-:W3:Y:S03]  /*c800*/  LDCU UR7, c[0x0][0x39c] ;  /* 0x00007380ff0777ac */ /* 0x000ee60008000800 */
[C---:B------:R-:W-:Y:S01]  /*c810*/  VIADD R75, R74.reuse, UR5 ;  /* 0x000000054a4b7c36 */ /* 0x040fe20008000000 */
[----:B------:R-:W-:-:S02]  /*c820*/  LEA R72, P6, R74, R3, 0x1 ;  /* 0x000000034a487211 */ /* 0x000fc400078c08ff */
[----:B0-----:R-:W-:Y:S01]  /*c830*/  PRMT R69, R76, 0x7632, R69 ;  /* 0x000076324c457816 */ /* 0x001fe20000000045 */
[----:B------:R-:W-:-:S04]  /*c840*/  VIADD R76, R0, 0xb4 ;  /* 0x000000b4004c7836 */ /* 0x000fc80000000000 */
[----:B------:R0:W-:Y:S01]  /*c850*/  @P1 STG.E.U16 desc[UR16][R70.64], R69 ;  /* 0x0000004546001986 */ /* 0x0001e2000c101510 */
[----:B-1----:R-:W-:Y:S01]  /*c860*/  ISETP.LT.AND P1, PT, R73, UR4, !P0 ;  /* 0x0000000449007c0c */ /* 0x002fe2000c721270 */
[----:B------:R-:W1:Y:S01]  /*c870*/  LDCU UR4, c[0x0][0x39c] ;  /* 0x00007380ff0477ac */ /* 0x000e620008000800 */
[----:B------:R-:W-:Y:S01]  /*c880*/  LEA.HI.X.SX32 R73, R74, R2, 0x1, P6 ;  /* 0x000000024a497211 */ /* 0x000fe200030f0eff */
[----:B------:R-:W-:Y:S01]  /*c890*/  VIADD R74, R0, 0xb3 ;  /* 0x000000b3004a7836 */ /* 0x000fe20000000000 */
[----:B------:R-:W-:-:S03]  /*c8a0*/  LEA R68, P6, R75, R3, 0x1 ;  /* 0x000000034b447211 */ /* 0x000fc600078c08ff */
[----:B------:R-:W-:Y:S01]  /*c8b0*/  @P5 STG.E.U16 desc[UR16][R72.64], R78 ;  /* 0x0000004e48005986 */ /* 0x000fe2000c101510 */
[----:B--2---:R-:W-:Y:S01]  /*c8c0*/  ISETP.LT.AND P5, PT, R74, UR6, !P0 ;  /* 0x000000064a007c0c */ /* 0x004fe2000c7a1270 */
[----:B------:R-:W2:Y:S01]  /*c8d0*/  LDCU UR6, c[0x0][0x39c] ;  /* 0x00007380ff0677ac */ /* 0x000ea20008000800 */
[C---:B0-----:R-:W-:Y:S01]  /*c8e0*/  LEA.HI.X.SX32 R69, R75.reuse, R2, 0x1, P6 ;  /* 0x000000024b457211 */ /* 0x041fe200030f0eff */
[----:B------:R-:W-:Y:S01]  /*c8f0*/  VIADD R75, R75, UR5 ;  /* 0x000000054b4b7c36 */ /* 0x000fe20008000000 */
[----:B------:R-:W-:-:S03]  /*c900*/  PRMT R71, R78, 0x7632, R71 ;  /* 0x000076324e477816 */ /* 0x000fc60000000047 */
[C---:B------:R-:W-:Y:S02]  /*c910*/  VIADD R74, R75.reuse, UR5 ;  /* 0x000000054b4a7c36 */ /* 0x040fe40008000000 */
[----:B------:R0:W-:Y:S01]  /*c920*/  @P4 STG.E.U16 desc[UR16][R68.64], R71 ;  /* 0x0000004744004986 */ /* 0x0001e2000c101510 */
[CC--:B------:R-:W-:Y:S02]  /*c930*/  LEA R70, P4, R75.reuse, R3.reuse, 0x1 ;  /* 0x000000034b467211 */ /* 0x0c0fe400078808ff */
[----:B-1----:R-:W-:Y:S01]  /*c940*/  ISETP.LT.AND P6, PT, R76, UR4, !P0 ;  /* 0x000000044c007c0c */ /* 0x002fe2000c7c1270 */
[----:B------:R-:W1:Y:S01]  /*c950*/  LDCU UR4, c[0x0][0x39c] ;  /* 0x00007380ff0477ac */ /* 0x000e620008000800 */
[C---:B------:R-:W-:Y:S01]  /*c960*/  VIADD R76, R0.reuse, 0xba ;  /* 0x000000ba004c7836 */ /* 0x040fe20000000000 */
[----:B0-----:R-:W-:Y:S01]  /*c970*/  LEA.HI.X.SX32 R71, R75, R2, 0x1, P4 ;  /* 0x000000024b477211 */ /* 0x001fe200020f0eff */
[----:B------:R-:W-:Y:S01]  /*c980*/  VIADD R68, R0, 0xb5 ;  /* 0x000000b500447836 */ /* 0x000fe20000000000 */
[----:B------:R-:W-:-:S02]  /*c990*/  LEA R72, P4, R74, R3, 0x1 ;  /* 0x000000034a487211 */ /* 0x000fc400078808ff */
[----:B------:R-:W-:Y:S01]  /*c9a0*/  PRMT R69, R80, 0x7632, R69 ;  /* 0x0000763250457816 */ /* 0x000fe20000000045 */
[----:B------:R0:W-:Y:S01]  /*c9b0*/  @P2 STG.E.U16 desc[UR16][R70.64], R80 ;  /* 0x0000005046002986 */ /* 0x0001e2000c101510 */
[C---:B------:R-:W-:Y:S01]  /*c9c0*/  LEA.HI.X.SX32 R73, R74.reuse, R2, 0x1, P4 ;  /* 0x000000024a497211 */ /* 0x040fe200020f0eff */
[----:B------:R-:W-:Y:S01]  /*c9d0*/  VIADD R74, R74, UR5 ;  /* 0x000000054a4a7c36 */ /* 0x000fe20008000000 */
[----:B--2---:R-:W-:Y:S01]  /*c9e0*/  ISETP.LT.AND P2, PT, R68, UR6, !P0 ;  /* 0x0000000644007c0c */ /* 0x004fe2000c741270 */
[----:B------:R-:W2:Y:S02]  /*c9f0*/  LDCU UR6, c[0x0][0x39c] ;  /* 0x00007380ff0677ac */ /* 0x000ea40008000800 */
[----:B------:R5:W-:Y:S01]  /*ca00*/  @P3 STG.E.U16 desc[UR16][R72.64], R69 ;  /* 0x0000004548003986 */ /* 0x000be2000c101510 */
[C---:B------:R-:W-:Y:S01]  /*ca10*/  LEA R68, P3, R74.reuse, R3, 0x1 ;  /* 0x000000034a447211 */ /* 0x040fe200078608ff */
[----:B------:R-:W-:Y:S02]  /*ca20*/  VIADD R75, R74, UR5 ;  /* 0x000000054a4b7c36 */ /* 0x000fe40008000000 */
[----:B0-----:R-:W-:-:S02]  /*ca30*/  VIADD R70, R0, 0xb6 ;  /* 0x000000b600467836 */ /* 0x001fc40000000000 */
[----:B------:R-:W-:Y:S01]  /*ca40*/  VIADD R71, R0, 0xb7 ;  /* 0x000000b700477836 */ /* 0x000fe20000000000 */
[-C--:B-----5:R-:W-:Y:S01]  /*ca50*/  LEA.HI.X.SX32 R69, R74, R2.reuse, 0x1, P3 ;  /* 0x000000024a457211 */ /* 0x0a0fe200018f0eff */
[----:B------:R-:W-:Y:S01]  /*ca60*/  VIADD R72, R0, 0xb8 ;  /* 0x000000b800487836 */ /* 0x000fe20000000000 */
[----:B-1----:R-:W-:Y:S01]  /*ca70*/  ISETP.LT.AND P3, PT, R70, UR4, !P0 ;  /* 0x0000000446007c0c */ /* 0x002fe2000c761270 */
[----:B------:R-:W0:Y:S01]  /*ca80*/  LDCU UR4, c[0x0][0x39c] ;  /* 0x00007380ff0477ac */ /* 0x000e220008000800 */
[----:B------:R-:W-:Y:S01]  /*ca90*/  LEA R70, P4, R75, R3, 0x1 ;  /* 0x000000034b467211 */ /* 0x000fe200078808ff */
[----:B------:R1:W-:Y:S01]  /*caa0*/  @P1 STG.E.U16 desc[UR16][R68.64], R82 ;  /* 0x0000005244001986 */ /* 0x0003e2000c101510 */
[----:B---3--:R-:W-:Y:S01]  /*cab0*/  ISETP.LT.AND P1, PT, R71, UR7, !P0 ;  /* 0x0000000747007c0c */ /* 0x008fe2000c721270 */
[----:B------:R-:W3:Y:S01]  /*cac0*/  LDCU UR7, c[0x0][0x39c] ;  /* 0x00007380ff0777ac */ /* 0x000ee20008000800 */
[C---:B------:R-:W-:Y:S01]  /*cad0*/  LEA.HI.X.SX32 R71, R75.reuse, R2, 0x1, P4 ;  /* 0x000000024b477211 */ /* 0x040fe200020f0eff */
[----:B------:R-:W-:Y:S01]  /*cae0*/  VIADD R75, R75, UR5 ;  /* 0x000000054b4b7c36 */ /* 0x000fe20008000000 */
[----:B--2---:R-:W-:Y:S01]  /*caf0*/  ISETP.LT.AND P4, PT, R72, UR6, !P0 ;  /* 0x0000000648007c0c */ /* 0x004fe2000c781270 */
[----:B------:R-:W2:Y:S02]  /*cb00*/  LDCU UR6, c[0x0][0x39c] ;  /* 0x00007380ff0677ac */ /* 0x000ea40008000800 */
[----:B------:R-:W-:Y:S01]  /*cb10*/  VIADD R74, R75, UR5 ;  /* 0x000000054b4a7c36 */ /* 0x000fe20008000000 */
[----:B-1----:R-:W-:-:S05]  /*cb20*/  PRMT R69, R82, 0x7632, R69 ;  /* 0x0000763252457816 */ /* 0x002fca0000000045 */
[----:B------:R1:W-:Y:S01]  /*cb30*/  @P5 STG.E.U16 desc[UR16][R70.64], R69 ;  /* 0x0000004546005986 */ /* 0x0003e2000c101510 */
[----:B------:R-:W-:-:S04]  /*cb40*/  LEA R72, P5, R75, R3, 0x1 ;  /* 0x000000034b487211 */ /* 0x000fc800078a08ff */
[----:B------:R-:W-:Y:S01]  /*cb50*/  LEA.HI.X.SX32 R73, R75, R2, 0x1, P5 ;  /* 0x000000024b497211 */ /* 0x000fe200028f0eff */
[----:B------:R-:W-:Y:S01]  /*cb60*/  VIADD R75, R0, 0xb9 ;  /* 0x000000b9004b7836 */ /* 0x000fe20000000000 */
[----:B------:R-:W-:-:S03]  /*cb70*/  LEA R68, P5, R74, R3, 0x1 ;  /* 0x000000034a447211 */ /* 0x000fc600078a08ff */
[----:B------:R5:W-:Y:S01]  /*cb80*/  @P6 STG.E.U16 desc[UR16][R72.64], R84 ;  /* 0x0000005448006986 */ /* 0x000be2000c101510 */
[----:B-1----:R-:W-:Y:S02]  /*cb90*/  PRMT R71, R84, 0x7632, R71 ;  /* 0x0000763254477816 */ /* 0x002fe40000000047 */
[C---:B------:R-:W-:Y:S01]  /*cba0*/  LEA.HI.X.SX32 R69, R74.reuse, R2, 0x1, P5 ;  /* 0x000000024a457211 */ /* 0x040fe200028f0eff */
[----:B------:R-:W-:Y:S01]  /*cbb0*/  VIADD R74, R74, UR5 ;  /* 0x000000054a4a7c36 */ /* 0x000fe20008000000 */
[----:B0-----:R-:W-:Y:S01]  /*cbc0*/  ISETP.LT.AND P5, PT, R75, UR4, !P0 ;  /* 0x000000044b007c0c */ /* 0x001fe2000c7a1270 */
[----:B------:R-:W0:Y:S02]  /*cbd0*/  LDCU UR4, c[0x0][0x39c] ;  /* 0x00007380ff0477ac */ /* 0x000e240008000800 */
[----:B------:R1:W-:Y:S01]  /*cbe0*/  @P2 STG.E.U16 desc[UR16][R68.64], R71 ;  /* 0x0000004744002986 */ /* 0x0003e2000c101510 */
[C---:B------:R-:W-:Y:S01]  /*cbf0*/  LEA R70, P2, R74.reuse, R3, 0x1 ;  /* 0x000000034a467211 */ /* 0x040fe200078408ff */
[----:B------:R-:W-:-:S02]  /*cc00*/  VIADD R75, R74, UR5 ;  /* 0x000000054a4b7c36 */ /* 0x000fc40008000000 */
[----:B-----5:R-:W-:-:S03]  /*cc10*/  VIADD R73, R0, 0xbb ;  /* 0x000000bb00497836 */ /* 0x020fc60000000000 */
[----:B------:R-:W-:Y:S02]  /*cc20*/  LEA R72, P6, R75, R3, 0x1 ;  /* 0x000000034b487211 */ /* 0x000fe400078c08ff */
[-C--:B-1----:R-:W-:Y:S01]  /*cc30*/  LEA.HI.X.SX32 R71, R74, R2.reuse, 0x1, P2 ;  /* 0x000000024a477211 */ /* 0x082fe200010f0eff */
[----:B------:R-:W-:Y:S01]  /*cc40*/  VIADD R69, R0, 0xbc ;  /* 0x000000bc00457836 */ /* 0x000fe20000000000 */
[----:B--2---:R-:W-:Y:S01]  /*cc50*/  ISETP.LT.AND P2, PT, R76, UR6, !P0 ;  /* 0x000000064c007c0c */ /* 0x004fe2000c741270 */
[----:B------:R-:W1:Y:S01]  /*cc60*/  LDCU UR6, c[0x0][0x39c] ;  /* 0x00007380ff0677ac */ /* 0x000e620008000800 */
[----:B------:R-:W-:Y:S01]  /*cc70*/  VIADD R76, R0, 0xbe ;  /* 0x000000be004c7836 */ /* 0x000fe20000000000 */
[----:B------:R2:W-:Y:S01]  /*cc80*/  @P3 STG.E.U16 desc[UR16][R70.64], R86 ;  /* 0x0000005646003986 */ /* 0x0005e2000c101510 */
[----:B---3--:R-:W-:Y:S01]  /*cc90*/  ISETP.LT.AND P3, PT, R73, UR7, !P0 ;  /* 0x0000000749007c0c */ /* 0x008fe2000c761270 */
[----:B------:R-:W3:Y:S01]  /*cca0*/  LDCU UR7, c[0x0][0x39c] ;  /* 0x00007380ff0777ac */ /* 0x000ee20008000800 */
[C---:B------:R-:W-:Y:S01]  /*ccb0*/  LEA.HI.X.SX32 R73, R75.reuse, R2, 0x1, P6 ;  /* 0x000000024b497211 */ /* 0x040fe200030f0eff */
[----:B------:R-:W-:-:S04]  /*ccc0*/  VIADD R75, R75, UR5 ;  /* 0x000000054b4b7c36 */ /* 0x000fc80008000000 */
[C---:B------:R-:W-:Y:S01]  /*ccd0*/  VIADD R74, R75.reuse, UR5 ;  /* 0x000000054b4a7c36 */ /* 0x040fe20008000000 */
[----:B------:R-:W-:Y:S02]  /*cce0*/  LEA R68, P6, R75, R3, 0x1 ;  /* 0x000000034b447211 */ /* 0x000fe400078c08ff */
[----:B--2---:R-:W-:-:S05]  /*ccf0*/  PRMT R71, R86, 0x7632, R71 ;  /* 0x0000763256477816 */ /* 0x004fca0000000047 */
[----:B------:R2:W-:Y:S01]  /*cd00*/  @P1 STG.E.U16 desc[UR16][R72.64], R71 ;  /* 0x0000004748001986 */ /* 0x0005e2000c101510 */
[----:B0-----:R-:W-:Y:S01]  /*cd10*/  ISETP.LT.AND P1, PT, R69, UR4, !P0 ;  /* 0x0000000445007c0c */ /* 0x001fe2000c721270 */
[----:B------:R-:W0:Y:S01]  /*cd20*/  LDCU UR4, c[0x0][0x39c] ;  /* 0x00007380ff0477ac */ /* 0x000e220008000800 */
[----:B------:R-:W-:Y:S01]  /*cd30*/  LEA.HI.X.SX32 R69, R75, R2, 0x1, P6 ;  /* 0x000000024b457211 */ /* 0x000fe200030f0eff */
[----:B------:R-:W-:Y:S01]  /*cd40*/  VIADD R75, R0, 0xbd ;  /* 0x000000bd004b7836 */ /* 0x000fe20000000000 */
[----:B------:R-:W-:-:S03]  /*cd50*/  LEA R70, P6, R74, R3, 0x1 ;  /* 0x000000034a467211 */ /* 0x000fc600078c08ff */
[----:B------:R5:W-:Y:S01]  /*cd60*/  @P4 STG.E.U16 desc[UR16][R68.64], R88 ;  /* 0x0000005844004986 */ /* 0x000be2000c101510 */
[----:B-1----:R-:W-:Y:S01]  /*cd70*/  ISETP.LT.AND P4, PT, R75, UR6, !P0 ;  /* 0x000000064b007c0c */ /* 0x002fe2000c781270 */
[----:B------:R-:W1:Y:S01]  /*cd80*/  LDCU UR6, c[0x0][0x39c] ;  /* 0x00007380ff0677ac */ /* 0x000e620008000800 */
[C---:B--2---:R-:W-:Y:S01]  /*cd90*/  LEA.HI.X.SX32 R71, R74.reuse, R2, 0x1, P6 ;  /* 0x000000024a477211 */ /* 0x044fe200030f0eff */
[----:B------:R-:W-:-:S04]  /*cda0*/  VIADD R74, R74, UR5 ;  /* 0x000000054a4a7c36 */ /* 0x000fc80008000000 */
[----:B------:R-:W-:Y:S01]  /*cdb0*/  VIADD R75, R74, UR5 ;  /* 0x000000054a4b7c36 */ /* 0x000fe20008000000 */
[----:B-----5:R-:W-:Y:S02]  /*cdc0*/  PRMT R69, R88, 0x7632, R69 ;  /* 0x0000763258457816 */ /* 0x020fe40000000045 */
[----:B0-----:R-:W-:Y:S01]  /*cdd0*/  ISETP.LT.AND P6, PT, R76, UR4, !P0 ;  /* 0x000000044c007c0c */ /* 0x001fe2000c7c1270 */
[----:B------:R-:W0:Y:S01]  /*cde0*/  LDCU UR4, c[0x0][0x39c] ;  /* 0x00007380ff0477ac */ /* 0x000e220008000800 */
[----:B------:R-:W-:Y:S01]  /*cdf0*/  PRMT R76, R94, 0x7632, R76 ;  /* 0x000076325e4c7816 */ /* 0x000fe2000000004c */
[----:B------:R2:W-:Y:S01]  /*ce00*/  @P5 STG.E.U16 desc[UR16][R70.64], R69 ;  /* 0x0000004546005986 */ /* 0x0005e2000c101510 */
[----:B------:R-:W-:-:S04]  /*ce10*/  LEA R72, P5, R74, R3, 0x1 ;  /* 0x000000034a487211 */ /* 0x000fc800078a08ff */
[----:B------:R-:W-:Y:S02]  /*ce20*/  LEA.HI.X.SX32 R73, R74, R2, 0x1, P5 ;  /* 0x000000024a497211 */ /* 0x000fe400028f0eff */
[----:B------:R-:W-:-:S03]  /*ce30*/  LEA R68, P5, R75, R3, 0x1 ;  /* 0x000000034b447211 */ /* 0x000fc600078a08ff */
[----:B------:R5:W-:Y:S01]  /*ce40*/  @P2 STG.E.U16 desc[UR16][R72.64], R90 ;  /* 0x0000005a48002986 */ /* 0x000be2000c101510 */
[----:B--2---:R-:W-:Y:S01]  /*ce50*/  VIADD R70, R0, 0xbf ;  /* 0x000000bf00467836 */ /* 0x004fe20000000000 */
[C---:B------:R-:W-:Y:S01]  /*ce60*/  LEA.HI.X.SX32 R69, R75.reuse, R2, 0x1, P5 ;  /* 0x000000024b457211 */ /* 0x040fe200028f0eff */
[----:B------:R-:W-:Y:S01]  /*ce70*/  VIADD R75, R75, UR5 ;  /* 0x000000054b4b7c36 */ /* 0x000fe20008000000 */
[----:B------:R-:W-:Y:S02]  /*ce80*/  PRMT R71, R90, 0x7632, R71 ;  /* 0x000076325a477816 */ /* 0x000fe40000000047 */
[----:B-1----:R-:W-:Y:S01]  /*ce90*/  ISETP.LT.AND P2, PT, R70, UR6, !P0 ;  /* 0x0000000646007c0c */ /* 0x002fe2000c741270 */
[----:B------:R-:W1:Y:S01]  /*cea0*/  LDCU UR6, c[0x0][0x39c] ;  /* 0x00007380ff0677ac */ /* 0x000e620008000800 */
[C---:B------:R-:W-:Y:S01]  /*ceb0*/  VIADD R74, R75.reuse, UR5 ;  /* 0x000000054b4a7c36 */ /* 0x040fe20008000000 */
[----:B------:R2:W-:Y:S01]  /*cec0*/  @P3 STG.E.U16 desc[UR16][R68.64], R71 ;  /* 0x0000004744003986 */ /* 0x0005e2000c101510 */
[----:B------:R-:W-:Y:S01]  /*ced0*/  LEA R70, P3, R75, R3, 0x1 ;  /* 0x000000034b467211 */ /* 0x000fe200078608ff */
[----:B-----5:R-:W-:-:S02]  /*cee0*/  VIADD R72, R0, 0xc0 ;  /* 0x000000c000487836 */ /* 0x020fc40000000000 */
[C---:B------:R-:W-:Y:S01]  /*cef0*/  VIADD R73, R0.reuse, 0xc1 ;  /* 0x000000c100497836 */ /* 0x040fe20000000000 */
[-C--:B--2---:R-:W-:Y:S01]  /*cf00*/  LEA.HI.X.SX32 R71, R75, R2.reuse, 0x1, P3 ;  /* 0x000000024b477211 */ /* 0x084fe200018f0eff */
[----:B------:R-:W-:Y:S01]  /*cf10*/  VIADD R68, R0, 0xc2 ;  /* 0x000000c200447836 */ /* 0x000fe20000000000 */
[----:B0-----:R-:W-:Y:S01]  /*cf20*/  ISETP.LT.AND P3, PT, R72, UR4, !P0 ;  /* 0x0000000448007c0c */ /* 0x001fe2000c761270 */
[----:B------:R-:W0:Y:S01]  /*cf30*/  LDCU UR4, c[0x0][0x39c] ;  /* 0x00007380ff0477ac */ /* 0x000e220008000800 */
[C---:B------:R-:W-:Y:S01]  /*cf40*/  LEA R72, P5, R74.reuse, R3, 0x1 ;  /* 0x000000034a487211 */ /* 0x040fe200078a08ff */
[----:B------:R-:W-:Y:S01]  /*cf50*/  @P1 STG.E.U16 desc[UR16][R70.64], R92 ;  /* 0x0000005c46001986 */ /* 0x000fe2000c101510 */
[----:B---3--:R-:W-:Y:S01]  /*cf60*/  ISETP.LT.AND P1, PT, R73, UR7, !P0 ;  /* 0x0000000749007c0c */ /* 0x008fe2000c721270 */
[----:B------:R-:W2:Y:S01]  /*cf70*/  LDCU UR7, c[0x0][0x39c] ;  /* 0x00007380ff0777ac */ /* 0x000ea20008000800 */
[C---:B------:R-:W-:Y:S01]  /*cf80*/  LEA.HI.X.SX32 R73, R74.reuse, R2, 0x1, P5 ;  /* 0x000000024a497211 */ /* 0x040fe200028f0eff */
[----:B------:R-:W-:Y:S01]  /*cf90*/  VIADD R74, R74, UR5 ;  /* 0x000000054a4a7c36 */ /* 0x000fe20008000000 */
[----:B------:R-:W-:-:S02]  /*cfa0*/  PRMT R69, R92, 0x7632, R69 ;  /* 0x000076325c457816 */ /* 0x000fc40000000045 */
[----:B-1----:R-:W-:Y:S01]  /*cfb0*/  ISETP.LT.AND P5, PT, R68, UR6, !P0 ;  /* 0x0000000644007c0c */ /* 0x002fe2000c7a1270 */
[C---:B------:R-:W-:Y:S01]  /*cfc0*/  VIADD R75, R74.reuse, UR5 ;  /* 0x000000054a4b7c36 */ /* 0x040fe20008000000 */
[----:B------:R-:W1:Y:S01]  /*cfd0*/  LDCU UR6, c[0x0][0x39c] ;  /* 0x00007380ff0677ac */ /* 0x000e620008000800 */
[----:B------:R3:W-:Y:S01]  /*cfe0*/  @P4 STG.E.U16 desc[UR16][R72.64], R69 ;  /* 0x0000004548004986 */ /* 0x0007e2000c101510 */
[----:B------:R-:W-:-:S04]  /*cff0*/  LEA R68, P4, R74, R3, 0x1 ;  /* 0x000000034a447211 */ /* 0x000fc800078808ff */
[-C--:B---3--:R-:W-:Y:S01]  /*d000*/  LEA.HI.X.SX32 R69, R74, R2.reuse, 0x1, P4 ;  /* 0x000000024a457211 */ /* 0x088fe200020f0eff */
[C---:B------:R-:W-:Y:S01]  /*d010*/  VIADD R74, R0.reuse, 0xc3 ;  /* 0x000000c3004a7836 */ /* 0x040fe20000000000 */
[C---:B------:R-:W-:Y:S01]  /*d020*/  LEA R70, P4, R75.reuse, R3, 0x1 ;  /* 0x000000034b467211 */ /* 0x040fe200078808ff */
[----:B------:R-:W-:Y:S02]  /*d030*/  VIADD R73, R0, 0xc4 ;  /* 0x000000c400497836 */ /* 0x000fe40000000000 */
[----:B------:R3:W-:Y:S01]  /*d040*/  @P6 STG.E.U16 desc[UR16][R68.64], R94 ;  /* 0x0000005e44006986 */ /* 0x0007e2000c101510 */
[C---:B------:R-:W-:Y:S01]  /*d050*/  LEA.HI.X.SX32 R71, R75.reuse, R2, 0x1, P4 ;  /* 0x000000024b477211 */ /* 0x040fe200020f0eff */
[----:B------:R-:W-:Y:S01]  /*d060*/  VIADD R75, R75, UR5 ;  /* 0x000000054b4b7c36 */ /* 0x000fe20008000000 */
[----:B0-----:R-:W-:Y:S01]  /*d070*/  ISETP.LT.AND P4, PT, R74, UR4, !P0 ;  /* 0x000000044a007c0c */ /* 0x001fe2000c781270 */
[----:B------:R-:W0:Y:S02]  /*d080*/  LDCU UR4, c[0x0][0x39c] ;  /* 0x00007380ff0477ac */ /* 0x000e240008000800 */
[----:B------:R5:W-:Y:S01]  /*d090*/  @P2 STG.E.U16 desc[UR16][R70.64], R76 ;  /* 0x0000004c46002986 */ /* 0x000be2000c101510 */
[----:B------:R-:W-:-:S02]  /*d0a0*/  VIADD R72, R75, UR5 ;  /* 0x000000054b487c36 */ /* 0x000fc40008000000 */
[----:B---3--:R-:W-:-:S03]  /*d0b0*/  VIADD R69, R0, 0xc5 ;  /* 0x000000c500457836 */ /* 0x008fc60000000000 */
[CC--:B------:R-:W-:Y:S02]  /*d0c0*/  LEA R68, P6, R72.reuse, R3.reuse, 0x1 ;  /* 0x0000000348447211 */ /* 0x0c0fe400078c08ff */
[----:B-----5:R-:W-:Y:S02]  /*d0d0*/  F2FP.BF16.F32.PACK_AB R71, R5, R4 ;  /* 0x000000040547723e */ /* 0x020fe400000010ff */
[----:B------:R-:W-:Y:S02]  /*d0e0*/  LEA R4, P2, R75, R3, 0x1 ;  /* 0x000000034b047211 */ /* 0x000fe400078408ff */
[----:B------:R-:W-:Y:S02]  /*d0f0*/  PRMT R74, R71, 0x7610, R74 ;  /* 0x00007610474a7816 */ /* 0x000fe4000000004a */
[-C--:B------:R-:W-:Y:S02]  /*d100*/  LEA.HI.X.SX32 R5, R75, R2.reuse, 0x1, P2 ;  /* 0x000000024b057211 */ /* 0x080fe400010f0eff */
[----:B-1----:R-:W-:Y:S01]  /*d110*/  ISETP.LT.AND P2, PT, R73, UR6, !P0 ;  /* 0x0000000649007c0c */ /* 0x002fe2000c741270 */
[----:B------:R-:W1:Y:S02]  /*d120*/  LDCU UR6, c[0x0][0x39c] ;  /* 0x00007380ff0677ac */ /* 0x000e640008000800 */
[----:B------:R3:W-:Y:S01]  /*d130*/  @P3 STG.E.U16 desc[UR16][R4.64], R74 ;  /* 0x0000004a04003986 */ /* 0x0007e2000c101510 */
[----:B--2---:R-:W-:Y:S01]  /*d140*/  ISETP.LT.AND P3, PT, R69, UR7, !P0 ;  /* 0x0000000745007c0c */ /* 0x004fe2000c761270 */
[----:B------:R-:W2:Y:S01]  /*d150*/  LDCU UR7, c[0x0][0x39c] ;  /* 0x00007380ff0777ac */ /* 0x000ea20008000800 */
[C---:B------:R-:W-:Y:S01]  /*d160*/  LEA.HI.X.SX32 R69, R72.reuse, R2, 0x1, P6 ;  /* 0x0000000248457211 */ /* 0x040fe200030f0eff */
[----:B------:R-:W-:-:S04]  /*d170*/  VIADD R72, R72, UR5 ;  /* 0x0000000548487c36 */ /* 0x000fc80008000000 */
[C---:B------:R-:W-:Y:S01]  /*d180*/  VIADD R6, R72.reuse, UR5 ;  /* 0x0000000548067c36 */ /* 0x040fe20008000000 */
[----:B------:R-:W-:Y:S02]  /*d190*/  LEA R70, P6, R72, R3, 0x1 ;  /* 0x0000000348467211 */ /* 0x000fe400078c08ff */
[----:B---3--:R-:W-:Y:S01]  /*d1a0*/  PRMT R5, R71, 0x7632, R5 ;  /* 0x0000763247057816 */ /* 0x008fe20000000005 */
[----:B------:R-:W-:-:S04]  /*d1b0*/  VIADD R71, R0, 0xc6 ;  /* 0x000000c600477836 */ /* 0x000fc80000000000 */
[----:B------:R3:W-:Y:S01]  /*d1c0*/  @P1 STG.E.U16 desc[UR16][R68.64], R5 ;  /* 0x0000000544001986 */ /* 0x0007e2000c101510 */
[----:B0-----:R-:W-:Y:S01]  /*d1d0*/  ISETP.LT.AND P1, PT, R71, UR4, !P0 ;  /* 0x0000000447007c0c */ /* 0x001fe2000c721270 */
[----:B------:R-:W0:Y:S01]  /*d1e0*/  LDCU UR4, c[0x0][0x39c] ;  /* 0x00007380ff0477ac */ /* 0x000e220008000800 */
[-C--:B------:R-:W-:Y:S01]  /*d1f0*/  LEA.HI.X.SX32 R71, R72, R2.reuse, 0x1, P6 ;  /* 0x0000000248477211 */ /* 0x080fe200030f0eff */
[----:B------:R-:W-:Y:S01]  /*d200*/  VIADD R72, R0, 0xc7 ;  /* 0x000000c700487836 */ /* 0x000fe20000000000 */
[C---:B------:R-:W-:Y:S02]  /*d210*/  LEA R4, P6, R6.reuse, R3, 0x1 ;  /* 0x0000000306047211 */ /* 0x040fe400078c08ff */
[----:B---3--:R-:W-:Y:S02]  /*d220*/  PRMT R69, R7, 0x7610, R69 ;  /* 0x0000761007457816 */ /* 0x008fe40000000045 */
[----:B------:R-:W-:-:S03]  /*d230*/  LEA.HI.X.SX32 R5, R6, R2, 0x1, P6 ;  /* 0x0000000206057211 */ /* 0x000fc600030f0eff */
[----:B------:R3:W-:Y:S01]  /*d240*/  @P5 STG.E.U16 desc[UR16][R70.64], R69 ;  /* 0x0000004546005986 */ /* 0x0007e2000c101510 */
[----:B-1----:R-:W-:Y:S01]  /*d250*/  ISETP.LT.AND P5, PT, R72, UR6, !P0 ;  /* 0x0000000648007c0c */ /* 0x002fe2000c7a1270 */
[----:B------:R-:W1:Y:S01]  /*d260*/  LDCU UR6, c[0x0][0x39c] ;  /* 0x00007380ff0677ac */ /* 0x000e620008000800 */
[----:B---3--:R-:W-:Y:S01]  /*d270*/  PRMT R71, R7, 0x7632, R71 ;  /* 0x0000763207477816 */ /* 0x008fe20000000047 */
[----:B------:R-:W-:-:S04]  /*d280*/  VIADD R7, R6, UR5 ;  /* 0x0000000506077c36 */ /* 0x000fc80008000000 */
[----:B------:R3:W-:Y:S01]  /*d290*/  @P4 STG.E.U16 desc[UR16][R4.64], R71 ;  /* 0x0000004704004986 */ /* 0x0007e2000c101510 */
[C---:B------:R-:W-:Y:S01]  /*d2a0*/  LEA R6, P4, R7.reuse, R3, 0x1 ;  /* 0x0000000307067211 */ /* 0x040fe200078808ff */
[----:B------:R-:W-:-:S03]  /*d2b0*/  VIADD R68, R7, UR5 ;  /* 0x0000000507447c36 */ /* 0x000fc60008000000 */
[----:B------:R-:W-:Y:S02]  /*d2c0*/  LEA.HI.X.SX32 R7, R7, R2, 0x1, P4 ;  /* 0x0000000207077211 */ /* 0x000fe400020f0eff */
[----:B---3--:R-:W-:Y:S01]  /*d2d0*/  F2FP.BF16.F32.PACK_AB R5, R9, R8 ;  /* 0x000000080905723e */ /* 0x008fe200000010ff */
        /* <DEDUP_REMOVED lines=13> */
[----:B---3--:R-:W-:Y:S02]  /*d3b0*/  VIADD R6, R0, 0xca ;  /* 0x000000ca00067836 */ /* 0x008fe40000000000 */
[C---:B------:R-:W-:Y:S01]  /*d3c0*/  VIADD R10, R68.reuse, UR5 ;  /* 0x00000005440a7c36 */ /* 0x040fe20008000000 */
[-C--:B------:R-:W-:Y:S01]  /*d3d0*/  LEA.HI.X.SX32 R5, R68, R2.reuse, 0x1, P3 ;  /* 0x0000000244057211 */ /* 0x080fe200018f0eff */
[----:B------:R-:W-:Y:S01]  /*d3e0*/  VIADD R7, R0, 0xcb ;  /* 0x000000cb00077836 */ /* 0x000fe20000000000 */
[----:B0-----:R-:W-:Y:S01]  /*d3f0*/  ISETP.LT.AND P3, PT, R6, UR4, !P0 ;  /* 0x0000000406007c0c */ /* 0x001fe2000c761270 */
[----:B------:R-:W0:Y:S01]  /*d400*/  LDCU UR4, c[0x0][0x39c] ;  /* 0x00007380ff0477ac */ /* 0x000e220008000800 */
[----:B------:R-:W-:Y:S01]  /*d410*/  LEA R6, P4, R10, R3, 0x1 ;  /* 0x000000030a067211 */ /* 0x000fe200078808ff */
[----:B------:R3:W-:Y:S01]  /*d420*/  @P1 STG.E.U16 desc[UR16][R4.64], R11 ;  /* 0x0000000b04001986 */ /* 0x0007e2000c101510 */
[----:B--2---:R-:W-:Y:S01]  /*d430*/  ISETP.LT.AND P1, PT, R7, UR7, !P0 ;  /* 0x0000000707007c0c */ /* 0x004fe2000c721270 */
[----:B-----5:R-:W-:Y:S01]  /*d440*/  VIADD R8, R0, 0xcc ;  /* 0x000000cc00087836 */ /* 0x020fe20000000000 */
[C---:B------:R-:W-:Y:S01]  /*d450*/  LEA.HI.X.SX32 R7, R10.reuse, R2, 0x1, P4 ;  /* 0x000000020a077211 */ /* 0x040fe200020f0eff */
[----:B------:R-:W-:Y:S01]  /*d460*/  VIADD R10, R10, UR5 ;  /* 0x000000050a0a7c36 */ /* 0x000fe20008000000 */
[----:B------:R-:W2:Y:S02]  /*d470*/  LDCU UR7, c[0x0][0x39c] ;  /* 0x00007380ff0777ac */ /* 0x000ea40008000800 */
[----:B-1----:R-:W-:Y:S01]  /*d480*/  ISETP.LT.AND P4, PT, R8, UR6, !P0 ;  /* 0x0000000608007c0c */ /* 0x002fe2000c781270 */
[----:B------:R-:W1:Y:S01]  /*d490*/  LDCU UR6, c[0x0][0x39c] ;  /* 0x00007380ff0677ac */ /* 0x000e620008000800 */
[----:B---3--:R-:W-:Y:S01]  /*d4a0*/  PRMT R5, R11, 0x7632, R5 ;  /* 0x000076320b057816 */ /* 0x008fe20000000005 */
[----:B------:R-:W-:-:S04]  /*d4b0*/  VIADD R11, R10, UR5 ;  /* 0x000000050a0b7c36 */ /* 0x000fc80008000000 */
[----:B------:R3:W-:Y:S01]  /*d4c0*/  @P5 STG.E.U16 desc[UR16][R6.64], R5 ;  /* 0x0000000506005986 */ /* 0x0007e2000c101510 */
[----:B------:R-:W-:-:S04]  /*d4d0*/  LEA R8, P5, R10, R3, 0x1 ;  /* 0x000000030a087211 */ /* 0x000fc800078a08ff */
[-C--:B------:R-:W-:Y:S01]  /*d4e0*/  LEA.HI.X.SX32 R9, R10, R2.reuse, 0x1, P5 ;  /* 0x000000020a097211 */ /* 0x080fe200028f0eff */
[----:B------:R-:W-:Y:S01]  /*d4f0*/  VIADD R10, R0, 0xcd ;  /* 0x000000cd000a7836 */ /* 0x000fe20000000000 */
[C---:B------:R-:W-:Y:S02]  /*d500*/  LEA R4, P5, R11.reuse, R3, 0x1 ;  /* 0x000000030b047211 */ /* 0x040fe400078a08ff */
[----:B---3--:R-:W-:Y:S01]  /*d510*/  PRMT R7, R12, 0x7610, R7 ;  /* 0x000076100c077816 */ /* 0x008fe20000000007 */
[----:B------:R-:W-:Y:S01]  /*d520*/  VIADD R12, R0, 0xce ;  /* 0x000000ce000c7836 */ /* 0x000fe20000000000 */
[C---:B------:R-:W-:Y:S01]  /*d530*/  LEA.HI.X.SX32 R5, R11.reuse, R2, 0x1, P5 ;  /* 0x000000020b057211 */ /* 0x040fe200028f0eff */
[----:B------:R-:W-:Y:S01]  /*d540*/  VIADD R11, R11, UR5 ;  /* 0x000000050b0b7c36 */ /* 0x000fe20008000000 */
[----:B0-----:R-:W-:Y:S01]  /*d550*/  ISETP.LT.AND P5, PT, R10, UR4, !P0 ;  /* 0x000000040a007c0c */ /* 0x001fe2000c7a1270 */
[----:B------:R0:W-:Y:S01]  /*d560*/  @P6 STG.E.U16 desc[UR16][R8.64], R7 ;  /* 0x0000000708006986 */ /* 0x0001e2000c101510 */
[----:B------:R-:W3:Y:S01]  /*d570*/  LDCU UR4, c[0x0][0x39c] ;  /* 0x00007380ff0477ac */ /* 0x000ee20008000800 */
[----:B------:R-:W-:-:S02]  /*d580*/  VIADD R10, R11, UR5 ;  /* 0x000000050b0a7c36 */ /* 0x000fc40008000000 */
[----:B------:R5:W-:Y:S01]  /*d590*/  @P2 STG.E.U16 desc[UR16][R4.64], R13 ;  /* 0x0000000d04002986 */ /* 0x000be2000c101510 */
[----:B------:R-:W-:-:S04]  /*d5a0*/  LEA R6, P2, R11, R3, 0x1 ;  /* 0x000000030b067211 */ /* 0x000fc800078408ff */
[-C--:B0-----:R-:W-:Y:S01]  /*d5b0*/  LEA.HI.X.SX32 R7, R11, R2.reuse, 0x1, P2 ;  /* 0x000000020b077211 */ /* 0x081fe200010f0eff */
[----:B------:R-:W-:Y:S01]  /*d5c0*/  VIADD R9, R0, 0xcf ;  /* 0x000000cf00097836 */ /* 0x000fe20000000000 */
[----:B------:R-:W-:Y:S02]  /*d5d0*/  LEA R8, P6, R10, R3, 0x1 ;  /* 0x000000030a087211 */ /* 0x000fe400078c08ff */
[----:B-1----:R-:W-:Y:S01]  /*d5e0*/  ISETP.LT.AND P2, PT, R12, UR6, !P0 ;  /* 0x000000060c007c0c */ /* 0x002fe2000c741270 */
[----:B------:R0:W-:Y:S01]  /*d5f0*/  @P3 STG.E.U16 desc[UR16][R6.64], R14 ;  /* 0x0000000e06003986 */ /* 0x0001e2000c101510 */
[----:B------:R-:W1:Y:S01]  /*d600*/  LDCU UR6, c[0x0][0x39c] ;  /* 0x00007380ff0677ac */ /* 0x000e620008000800 */
[----:B--2---:R-:W-:Y:S01]  /*d610*/  ISETP.LT.AND P3, PT, R9, UR7, !P0 ;  /* 0x0000000709007c0c */ /* 0x004fe2000c761270 */
[----:B-----5:R-:W-:Y:S01]  /*d620*/  VIADD R5, R0, 0xd0 ;  /* 0x000000d000057836 */ /* 0x020fe20000000000 */
[C---:B------:R-:W-:Y:S01]  /*d630*/  LEA.HI.X.SX32 R9, R10.reuse, R2, 0x1, P6 ;  /* 0x000000020a097211 */ /* 0x040fe200030f0eff */
[----:B------:R-:W-:Y:S01]  /*d640*/  VIADD R10, R10, UR5 ;  /* 0x000000050a0a7c36 */ /* 0x000fe20008000000 */
[----:B------:R-:W2:Y:S01]  /*d650*/  LDCU UR7, c[0x0][0x39c] ;  /* 0x00007380ff0777ac */ /* 0x000ea20008000800 */
[----:B------:R-:W-:-:S02]  /*d660*/  VIADD R12, R0, 0xd2 ;  /* 0x000000d2000c7836 */ /* 0x000fc40000000000 */
[C---:B------:R-:W-:Y:S01]  /*d670*/  VIADD R11, R10.reuse, UR5 ;  /* 0x000000050a0b7c36 */ /* 0x040fe20008000000 */
[----:B------:R-:W-:Y:S02]  /*d680*/  LEA R4, P6, R10, R3, 0x1 ;  /* 0x000000030a047211 */ /* 0x000fe400078c08ff */
[----:B0-----:R-:W-:-:S05]  /*d690*/  PRMT R7, R14, 0x7632, R7 ;  /* 0x000076320e077816 */ /* 0x001fca0000000007 */
[----:B------:R0:W-:Y:S01]  /*d6a0*/  @P1 STG.E.U16 desc[UR16][R8.64], R7 ;  /* 0x0000000708001986 */ /* 0x0001e2000c101510 */
[----:B---3--:R-:W-:Y:S01]  /*d6b0*/  ISETP.LT.AND P1, PT, R5, UR4, !P0 ;  /* 0x0000000405007c0c */ /* 0x008fe2000c721270 */
[----:B------:R-:W3:Y:S01]  /*d6c0*/  LDCU UR4, c[0x0][0x39c] ;  /* 0x00007380ff0477ac */ /* 0x000ee20008000800 */
[----:B------:R-:W-:Y:S01]  /*d6d0*/  LEA.HI.X.SX32 R5, R10, R2, 0x1, P6 ;  /* 0x000000020a057211 */ /* 0x000fe200030f0eff */
[----:B------:R-:W-:Y:S01]  /*d6e0*/  VIADD R10, R0, 0xd1 ;  /* 0x000000d1000a7836 */ /* 0x000fe20000000000 */
[----:B------:R-:W-:-:S03]  /*d6f0*/  LEA R6, P6, R11, R3, 0x1 ;  /* 0x000000030b067211 */ /* 0x000fc600078c08ff */
[----:B------:R5:W-:Y:S01]  /*d700*/  @P4 STG.E.U16 desc[UR16][R4.64], R16 ;  /* 0x0000001004004986 */ /* 0x000be2000c101510 */
[----:B-1----:R-:W-:Y:S01]  /*d710*/  ISETP.LT.AND P4, PT, R10, UR6, !P0 ;  /* 0x000000060a007c0c */ /* 0x002fe2000c781270 */
[----:B------:R-:W1:Y:S01]  /*d720*/  LDCU UR6, c[0x0][0x39c] ;  /* 0x00007380ff0677ac */ /* 0x000e620008000800 */
[C---:B0-----:R-:W-:Y:S01]  /*d730*/  LEA.HI.X.SX32 R7, R11.reuse, R2, 0x1, P6 ;  /* 0x000000020b077211 */ /* 0x041fe200030f0eff */
[----:B------:R-:W-:-:S04]  /*d740*/  VIADD R11, R11, UR5 ;  /* 0x000000050b0b7c36 */ /* 0x000fc80008000000 */
[C---:B------:R-:W-:Y:S01]  /*d750*/  VIADD R10, R11.reuse, UR5 ;  /* 0x000000050b0a7c36 */ /* 0x040fe20008000000 */
[----:B-----5:R-:W-:Y:S02]  /*d760*/  PRMT R5, R16, 0x7632, R5 ;  /* 0x0000763210057816 */ /* 0x020fe40000000005 */
[----:B---3--:R-:W-:Y:S01]  /*d770*/  ISETP.LT.AND P6, PT, R12, UR4, !P0 ;  /* 0x000000040c007c0c */ /* 0x008fe2000c7c1270 */
[----:B------:R-:W0:Y:S01]  /*d780*/  LDCU UR4, c[0x0][0x39c] ;  /* 0x00007380ff0477ac */ /* 0x000e220008000800 */
[----:B------:R-:W-:Y:S01]  /*d790*/  VIADD R12, R0, 0xd8 ;  /* 0x000000d8000c7836 */ /* 0x000fe20000000000 */
[----:B------:R3:W-:Y:S01]  /*d7a0*/  @P5 STG.E.U16 desc[UR16][R6.64], R5 ;  /* 0x0000000506005986 */ /* 0x0007e2000c101510 */
[----:B------:R-:W-:-:S04]  /*d7b0*/  LEA R8, P5, R11, R3, 0x1 ;  /* 0x000000030b087211 */ /* 0x000fc800078a08ff */
[----:B------:R-:W-:Y:S02]  /*d7c0*/  LEA.HI.X.SX32 R9, R11, R2, 0x1, P5 ;  /* 0x000000020b097211 */ /* 0x000fe400028f0eff */
[----:B------:R-:W-:-:S03]  /*d7d0*/  LEA R4, P5, R10, R3, 0x1 ;  /* 0x000000030a047211 */ /* 0x000fc600078a08ff */
[----:B------:R5:W-:Y:S01]  /*d7e0*/  @P2 STG.E.U16 desc[UR16][R8.64], R18 ;  /* 0x0000001208002986 */ /* 0x000be2000c101510 */
[----:B---3--:R-:W-:Y:S01]  /*d7f0*/  VIADD R6, R0, 0xd3 ;  /* 0x000000d300067836 */ /* 0x008fe20000000000 */
        /* <DEDUP_REMOVED lines=9> */
[----:B------:R-:W-:Y:S01]  /*d890*/  VIADD R9, R0, 0xd5 ;  /* 0x000000d500097836 */ /* 0x000fe20000000000 */
[-C--:B---3--:R-:W-:Y:S01]  /*d8a0*/  LEA.HI.X.SX32 R7, R10, R2.reuse, 0x1, P3 ;  /* 0x000000020a077211 */ /* 0x088fe200018f0eff */
[----:B------:R-:W-:Y:S01]  /*d8b0*/  VIADD R4, R0, 0xd6 ;  /* 0x000000d600047836 */ /* 0x000fe20000000000 */
[----:B0-----:R-:W-:Y:S01]  /*d8c0*/  ISETP.LT.AND P3, PT, R8, UR4, !P0 ;  /* 0x0000000408007c0c */ /* 0x001fe2000c761270 */
[----:B------:R-:W0:Y:S01]  /*d8d0*/  LDCU UR4, c[0x0][0x39c] ;  /* 0x00007380ff0477ac */ /* 0x000e220008000800 */
[----:B------:R-:W-:Y:S01]  /*d8e0*/  LEA R8, P5, R11, R3, 0x1 ;  /* 0x000000030b087211 */ /* 0x000fe200078a08ff */
[----:B------:R-:W-:Y:S01]  /*d8f0*/  @P1 STG.E.U16 desc[UR16][R6.64], R20 ;  /* 0x0000001406001986 */ /* 0x000fe2000c101510 */
[----:B--2---:R-:W-:Y:S01]  /*d900*/  ISETP.LT.AND P1, PT, R9, UR7, !P0 ;  /* 0x0000000709007c0c */ /* 0x004fe2000c721270 */
        /* <DEDUP_REMOVED lines=10> */
[----:B------:R-:W-:Y:S01]  /*d9b0*/  VIADD R11, R0, 0xd7 ;  /* 0x000000d7000b7836 */ /* 0x000fe20000000000 */
[-C--:B------:R-:W-:Y:S02]  /*d9c0*/  LEA R6, P4, R10, R3.reuse, 0x1 ;  /* 0x000000030a067211 */ /* 0x080fe400078808ff */
[----:B------:R-:W-:Y:S01]  /*d9d0*/  PRMT R9, R22, 0x7632, R9 ;  /* 0x0000763216097816 */ /* 0x000fe20000000009 */
[----:B------:R3:W-:Y:S01]  /*d9e0*/  @P6 STG.E.U16 desc[UR16][R4.64], R22 ;  /* 0x0000001604006986 */ /* 0x0007e2000c101510 */
[C---:B------:R-:W-:Y:S01]  /*d9f0*/  LEA.HI.X.SX32 R7, R10.reuse, R2, 0x1, P4 ;  /* 0x000000020a077211 */ /* 0x040fe200020f0eff */
[----:B------:R-:W-:Y:S01]  /*da00*/  VIADD R10, R10, UR5 ;  /* 0x000000050a0a7c36 */ /* 0x000fe20008000000 */
[----:B0-----:R-:W-:Y:S01]  /*da10*/  ISETP.LT.AND P4, PT, R11, UR4, !P0 ;  /* 0x000000040b007c0c */ /* 0x001fe2000c781270 */
[----:B------:R-:W0:Y:S02]  /*da20*/  LDCU UR4, c[0x0][0x39c] ;  /* 0x00007380ff0477ac */ /* 0x000e240008000800 */
[----:B------:R5:W-:Y:S01]  /*da30*/  @P2 STG.E.U16 desc[UR16][R6.64], R9 ;  /* 0x0000000906002986 */ /* 0x000be2000c101510 */
[C---:B------:R-:W-:Y:S01]  /*da40*/  LEA R8, P2, R10.reuse, R3, 0x1 ;  /* 0x000000030a087211 */ /* 0x040fe200078408ff */
[----:B------:R-:W-:-:S02]  /*da50*/  VIADD R11, R10, UR5 ;  /* 0x000000050a0b7c36 */ /* 0x000fc40008000000 */
[----:B---3--:R-:W-:-:S03]  /*da60*/  VIADD R5, R0, 0xd9 ;  /* 0x000000d900057836 */ /* 0x008fc60000000000 */
[----:B------:R-:W-:Y:S02]  /*da70*/  LEA R4, P6, R11, R3, 0x1 ;  /* 0x000000030b047211 */ /* 0x000fe400078c08ff */
[-C--:B-----5:R-:W-:Y:S01]  /*da80*/  LEA.HI.X.SX32 R9, R10, R2.reuse, 0x1, P2 ;  /* 0x000000020a097211 */ /* 0x0a0fe200010f0eff */
[----:B------:R-:W-:Y:S01]  /*da90*/  VIADD R7, R0, 0xda ;  /* 0x000000da00077836 */ /* 0x000fe20000000000 */
[----:B-1----:R-:W-:Y:S01]  /*daa0*/  ISETP.LT.AND P2, PT, R12, UR6, !P0 ;  /* 0x000000060c007c0c */ /* 0x002fe2000c741270 */
[----:B------:R-:W1:Y:S01]  /*dab0*/  LDCU UR6, c[0x0][0x39c] ;  /* 0x00007380ff0677ac */ /* 0x000e620008000800 */
[----:B------:R-:W-:Y:S01]  /*dac0*/  VIADD R12, R0, 0xdc ;  /* 0x000000dc000c7836 */ /* 0x000fe20000000000 */
[----:B------:R3:W-:Y:S01]  /*dad0*/  @P3 STG.E.U16 desc[UR16][R8.64], R24 ;  /* 0x0000001808003986 */ /* 0x0007e2000c101510 */
[----:B--2---:R-:W-:Y:S01]  /*dae0*/  ISETP.LT.AND P3, PT, R5, UR7, !P0 ;  /* 0x0000000705007c0c */ /* 0x004fe2000c761270 */
[----:B------:R-:W2:Y:S01]  /*daf0*/  LDCU UR7, c[0x0][0x39c] ;  /* 0x00007380ff0777ac */ /* 0x000ea20008000800 */
[C---:B------:R-:W-:Y:S01]  /*db00*/  LEA.HI.X.SX32 R5, R11.reuse, R2, 0x1, P6 ;  /* 0x000000020b057211 */ /* 0x040fe200030f0eff */
[----:B------:R-:W-:-:S04]  /*db10*/  VIADD R11, R11, UR5 ;  /* 0x000000050b0b7c36 */ /* 0x000fc80008000000 */
[C---:B------:R-:W-:Y:S01]  /*db20*/  VIADD R10, R11.reuse, UR5 ;  /* 0x000000050b0a7c36 */ /* 0x040fe20008000000 */
[----:B------:R-:W-:Y:S02]  /*db30*/  LEA R6, P6, R11, R3, 0x1 ;  /* 0x000000030b067211 */ /* 0x000fe400078c08ff */
[----:B---3--:R-:W-:-:S05]  /*db40*/  PRMT R9, R24, 0x7632, R9 ;  /* 0x0000763218097816 */ /* 0x008fca0000000009 */
[----:B------:R3:W-:Y:S01]  /*db50*/  @P1 STG.E.U16 desc[UR16][R4.64], R9 ;  /* 0x0000000904001986 */ /* 0x0007e2000c101510 */
[----:B0-----:R-:W-:Y:S01]  /*db60*/  ISETP.LT.AND P1, PT, R7, UR4, !P0 ;  /* 0x0000000407007c0c */ /* 0x001fe2000c721270 */
[----:B------:R-:W0:Y:S01]  /*db70*/  LDCU UR4, c[0x0][0x39c] ;  /* 0x00007380ff0477ac */ /* 0x000e220008000800 */
[----:B------:R-:W-:Y:S01]  /*db80*/  LEA.HI.X.SX32 R7, R11, R2, 0x1, P6 ;  /* 0x000000020b077211 */ /* 0x000fe200030f0eff */
[----:B------:R-:W-:Y:S01]  /*db90*/  VIADD R11, R0, 0xdb ;  /* 0x000000db000b7836 */ /* 0x000fe20000000000 */
[----:B------:R-:W-:-:S03]  /*dba0*/  LEA R8, P6, R10, R3, 0x1 ;  /* 0x000000030a087211 */ /* 0x000fc600078c08ff */
[----:B------:R-:W-:Y:S01]  /*dbb0*/  @P5 STG.E.U16 desc[UR16][R6.64], R26 ;  /* 0x0000001a06005986 */ /* 0x000fe2000c101510 */
[----:B-1----:R-:W-:Y:S01]  /*dbc0*/  ISETP.LT.AND P5, PT, R11, UR6, !P0 ;  /* 0x000000060b007c0c */ /* 0x002fe2000c7a1270 */
[----:B------:R-:W1:Y:S01]  /*dbd0*/  LDCU UR6, c[0x0][0x39c] ;  /* 0x00007380ff0677ac */ /* 0x000e620008000800 */
[C---:B---3--:R-:W-:Y:S01]  /*dbe0*/  LEA.HI.X.SX32 R9, R10.reuse, R2, 0x1, P6 ;  /* 0x000000020a097211 */ /* 0x048fe200030f0eff */
[----:B------:R-:W-:Y:S01]  /*dbf0*/  VIADD R10, R10, UR5 ;  /* 0x000000050a0a7c36 */ /* 0x000fe20008000000 */
[----:B------:R-:W-:-:S03]  /*dc00*/  PRMT R5, R26, 0x7632, R5 ;  /* 0x000076321a057816 */ /* 0x000fc60000000005 */
[C---:B------:R-:W-:Y:S02]  /*dc10*/  VIADD R11, R10.reuse, UR5 ;  /* 0x000000050a0b7c36 */ /* 0x040fe40008000000 */
[----:B------:R3:W-:Y:S01]  /*dc20*/  @P4 STG.E.U16 desc[UR16][R8.64], R5 ;  /* 0x0000000508004986 */ /* 0x0007e2000c101510 */
[-C--:B------:R-:W-:Y:S02]  /*dc30*/  LEA R4, P4, R10, R3.reuse, 0x1 ;  /* 0x000000030a047211 */ /* 0x080fe400078808ff */
[----:B0-----:R-:W-:Y:S01]  /*dc40*/  ISETP.LT.AND P6, PT, R12, UR4, !P0 ;  /* 0x000000040c007c0c */ /* 0x001fe2000c7c1270 */
[----:B------:R-:W0:Y:S01]  /*dc50*/  LDCU UR4, c[0x0][0x39c] ;  /* 0x00007380ff0477ac */ /* 0x000e220008000800 */
[----:B------:R-:W-:Y:S01]  /*dc60*/  VIADD R12, R0, 0xe2 ;  /* 0x000000e2000c7836 */ /* 0x000fe20000000000 */
[----:B---3--:R-:W-:Y:S01]  /*dc70*/  LEA.HI.X.SX32 R5, R10, R2, 0x1, P4 ;  /* 0x000000020a057211 */ /* 0x008fe200020f0eff */
[----:B------:R-:W-:Y:S01]  /*dc80*/  VIADD R8, R0, 0xdd ;  /* 0x000000dd00087836 */ /* 0x000fe20000000000 */
[----:B------:R-:W-:-:S02]  /*dc90*/  LEA R6, P4, R11, R3, 0x1 ;  /* 0x000000030b067211 */ /* 0x000fc400078808ff */
[----:B------:R-:W-:Y:S01]  /*dca0*/  PRMT R9, R28, 0x7632, R9 ;  /* 0x000076321c097816 */ /* 0x000fe20000000009 */
[----:B------:R3:W-:Y:S01]  /*dcb0*/  @P2 STG.E.U16 desc[UR16][R4.64], R28 ;  /* 0x0000001c04002986 */ /* 0x0007e2000c101510 */
[C---:B------:R-:W-:Y:S01]  /*dcc0*/  LEA.HI.X.SX32 R7, R11.reuse, R2, 0x1, P4 ;  /* 0x000000020b077211 */ /* 0x040fe200020f0eff */
[----:B------:R-:W-:Y:S01]  /*dcd0*/  VIADD R11, R11, UR5 ;  /* 0x000000050b0b7c36 */ /* 0x000fe20008000000 */
[----:B-1----:R-:W-:Y:S01]  /*dce0*/  ISETP.LT.AND P2, PT, R8, UR6, !P0 ;  /* 0x0000000608007c0c */ /* 0x002fe2000c741270 */
[----:B------:R-:W1:Y:S02]  /*dcf0*/  LDCU UR6, c[0x0][0x39c] ;  /* 0x00007380ff0677ac */ /* 0x000e640008000800 */
[----:B------:R5:W-:Y:S01]  /*dd00*/  @P3 STG.E.U16 desc[UR16][R6.64], R9 ;  /* 0x0000000906003986 */ /* 0x000be2000c101510 */
[C---:B------:R-:W-:Y:S01]  /*dd10*/  LEA R8, P3, R11.reuse, R3, 0x1 ;  /* 0x000000030b087211 */ /* 0x040fe200078608ff */
[----:B------:R-:W-:Y:S02]  /*dd20*/  VIADD R10, R11, UR5 ;  /* 0x000000050b0a7c36 */ /* 0x000fe40008000000 */
[----:B---3--:R-:W-:-:S02]  /*dd30*/  VIADD R4, R0, 0xde ;  /* 0x000000de00047836 */ /* 0x008fc40000000000 */
[C---:B------:R-:W-:Y:S01]  /*dd40*/  VIADD R5, R0.reuse, 0xdf ;  /* 0x000000df00057836 */ /* 0x040fe20000000000 */
[-C--:B-----5:R-:W-:Y:S01]  /*dd50*/  LEA.HI.X.SX32 R9, R11, R2.reuse, 0x1, P3 ;  /* 0x000000020b097211 */ /* 0x0a0fe200018f0eff */
[----:B------:R-:W-:Y:S01]  /*dd60*/  VIADD R6, R0, 0xe0 ;  /* 0x000000e000067836 */ /* 0x000fe20000000000 */
[----:B0-----:R-:W-:Y:S01]  /*dd70*/  ISETP.LT.AND P3, PT, R4, UR4, !P0 ;  /* 0x0000000404007c0c */ /* 0x001fe2000c761270 */
[----:B------:R-:W0:Y:S01]  /*dd80*/  LDCU UR4, c[0x0][0x39c] ;  /* 0x00007380ff0477ac */ /* 0x000e220008000800 */
[C---:B------:R-:W-:Y:S01]  /*dd90*/  LEA R4, P4, R10.reuse, R3, 0x1 ;  /* 0x000000030a047211 */ /* 0x040fe200078808ff */
        /* <DEDUP_REMOVED lines=13> */
[CC--:B------:R-:W-:Y:S02]  /*de70*/  LEA R8, P5, R11.reuse, R3.reuse, 0x1 ;  /* 0x000000030b087211 */ /* 0x0c0fe400078a08ff */
        /* <DEDUP_REMOVED lines=38> */
[CC--:B------:R-:W-:Y:S02]  /*e0e0*/  LEA R6, P5, R11.reuse, R3.reuse, 0x1 ;  /* 0x000000030b067211 */ /* 0x0c0fe400078a08ff */
[----:B0-----:R-:W-:Y:S01]  /*e0f0*/  ISETP.LT.AND P6, PT, R12, UR4, !P0 ;  /* 0x000000040c007c0c */ /* 0x001fe2000c7c1270 */
[----:B------:R-:W0:Y:S01]  /*e100*/  LDCU UR4, c[0x0][0x39c] ;  /* 0x00007380ff0477ac */ /* 0x000e220008000800 */
[C---:B------:R-:W-:Y:S01]  /*e110*/  VIADD R12, R0.reuse, 0xec ;  /* 0x000000ec000c7836 */ /* 0x040fe20000000000 */
        /* <DEDUP_REMOVED lines=13> */
[----:B------:R-:W-:-:S03]  /*e1f0*/  VIADD R7, R0, 0xe9 ;  /* 0x000000e900077836 */ /* 0x000fc60000000000 */
[----:B0-----:R-:W-:Y:S01]  /*e200*/  ISETP.LT.AND P5, PT, R6, UR4, !P0 ;  /* 0x0000000406007c0c */ /* 0x001fe2000c7a1270 */
[----:B-----5:R-:W-:Y:S01]  /*e210*/  VIADD R8, R0, 0xea ;  /* 0x000000ea00087836 */ /* 0x020fe20000000000 */
[----:B------:R-:W-:Y:S01]  /*e220*/  LEA.HI.X.SX32 R5, R10, R2, 0x1, P3 ;  /* 0x000000020a057211 */ /* 0x000fe200018f0eff */
[----:B------:R-:W0:Y:S01]  /*e230*/  LDCU UR4, c[0x0][0x39c] ;  /* 0x00007380ff0477ac */ /* 0x000e220008000800 */
[----:B------:R-:W-:-:S03]  /*e240*/  LEA R6, P3, R11, R3, 0x1 ;  /* 0x000000030b067211 */ /* 0x000fc600078608ff */
[----:B------:R3:W-:Y:S01]  /*e250*/  @P1 STG.E.U16 desc[UR16][R4.64], R40 ;  /* 0x0000002804001986 */ /* 0x0007e2000c101510 */
[----:B--2---:R-:W-:Y:S01]  /*e260*/  ISETP.LT.AND P1, PT, R7, UR7, !P0 ;  /* 0x0000000707007c0c */ /* 0x004fe2000c721270 */
[----:B------:R-:W2:Y:S01]  /*e270*/  LDCU UR7, c[0x0][0x39c] ;  /* 0x00007380ff0777ac */ /* 0x000ea20008000800 */
[C---:B------:R-:W-:Y:S01]  /*e280*/  LEA.HI.X.SX32 R7, R11.reuse, R2, 0x1, P3 ;  /* 0x000000020b077211 */ /* 0x040fe200018f0eff */
[----:B------:R-:W-:Y:S01]  /*e290*/  VIADD R11, R11, UR5 ;  /* 0x000000050b0b7c36 */ /* 0x000fe20008000000 */
[----:B-1----:R-:W-:Y:S01]  /*e2a0*/  ISETP.LT.AND P3, PT, R8, UR6, !P0 ;  /* 0x0000000608007c0c */ /* 0x002fe2000c761270 */
[----:B------:R-:W1:Y:S02]  /*e2b0*/  LDCU UR6, c[0x0][0x39c] ;  /* 0x00007380ff0677ac */ /* 0x000e640008000800 */
[----:B------:R-:W-:Y:S01]  /*e2c0*/  VIADD R10, R11, UR5 ;  /* 0x000000050b0a7c36 */ /* 0x000fe20008000000 */
[----:B---3--:R-:W-:-:S05]  /*e2d0*/  PRMT R5, R40, 0x7632, R5 ;  /* 0x0000763228057816 */ /* 0x008fca0000000005 */
[----:B------:R3:W-:Y:S01]  /*e2e0*/  @P4 STG.E.U16 desc[UR16][R6.64], R5 ;  /* 0x0000000506004986 */ /* 0x0007e2000c101510 */
[----:B------:R-:W-:-:S04]  /*e2f0*/  LEA R8, P4, R11, R3, 0x1 ;  /* 0x000000030b087211 */ /* 0x000fc800078808ff */
[----:B------:R-:W-:Y:S01]  /*e300*/  LEA.HI.X.SX32 R9, R11, R2, 0x1, P4 ;  /* 0x000000020b097211 */ /* 0x000fe200020f0eff */
[----:B------:R-:W-:Y:S01]  /*e310*/  VIADD R11, R0, 0xeb ;  /* 0x000000eb000b7836 */ /* 0x000fe20000000000 */
[----:B------:R-:W-:-:S03]  /*e320*/  LEA R4, P4, R10, R3, 0x1 ;  /* 0x000000030a047211 */ /* 0x000fc600078808ff */
[----:B------:R5:W-:Y:S01]  /*e330*/  @P6 STG.E.U16 desc[UR16][R8.64], R42 ;  /* 0x0000002a08006986 */ /* 0x000be2000c101510 */
[----:B---3--:R-:W-:Y:S02]  /*e340*/  PRMT R7, R42, 0x7632, R7 ;  /* 0x000076322a077816 */ /* 0x008fe40000000007 */
        /* <DEDUP_REMOVED lines=9> */
[-C--:B---3--:R-:W-:Y:S01]  /*e3e0*/  LEA.HI.X.SX32 R7, R10, R2.reuse, 0x1, P2 ;  /* 0x000000020a077211 */ /* 0x088fe200010f0eff */
        /* <DEDUP_REMOVED lines=21> */
[C---:B---3--:R-:W-:Y:S01]  /*e540*/  LEA.HI.X.SX32 R7, R10.reuse, R2, 0x1, P6 ;  /* 0x000000020a077211 */ /* 0x048fe200030f0eff */
[----:B------:R-:W-:-:S04]  /*e550*/  VIADD R10, R10, UR5 ;  /* 0x000000050a0a7c36 */ /* 0x000fc80008000000 */
[----:B------:R-:W-:Y:S01]  /*e560*/  VIADD R11, R10, UR5 ;  /* 0x000000050a0b7c36 */ /* 0x000fe20008000000 */
[----:B-----5:R-:W-:-:S04]  /*e570*/  PRMT R5, R46, 0x7632, R5 ;  /* 0x000076322e057816 */ /* 0x020fc80000000005 */
[-C--:B------:R-:W-:Y:S01]  /*e580*/  LEA R4, P6, R11, R3.reuse, 0x1 ;  /* 0x000000030b047211 */ /* 0x080fe200078c08ff */
[----:B------:R3:W-:Y:S01]  /*e590*/  @P4 STG.E.U16 desc[UR16][R6.64], R5 ;  /* 0x0000000506004986 */ /* 0x0007e2000c101510 */
[----:B------:R-:W-:-:S04]  /*e5a0*/  LEA R8, P4, R10, R3, 0x1 ;  /* 0x000000030a087211 */ /* 0x000fc800078808ff */
[-C--:B------:R-:W-:Y:S02]  /*e5b0*/  LEA.HI.X.SX32 R9, R10, R2.reuse, 0x1, P4 ;  /* 0x000000020a097211 */ /* 0x080fe400020f0eff */
[----:B0-----:R-:W-:Y:S01]  /*e5c0*/  ISETP.LT.AND P4, PT, R12, UR4, !P0 ;  /* 0x000000040c007c0c */ /* 0x001fe2000c781270 */
[----:B------:R-:W0:Y:S01]  /*e5d0*/  LDCU UR4, c[0x0][0x39c] ;  /* 0x00007380ff0477ac */ /* 0x000e220008000800 */
[C---:B------:R-:W-:Y:S01]  /*e5e0*/  VIADD R12, R0.reuse, 0xf6 ;  /* 0x000000f6000c7836 */ /* 0x040fe20000000000 */
        /* <DEDUP_REMOVED lines=11> */
[----:B------:R-:W-:-:S03]  /*e6a0*/  VIADD R9, R0, 0xf3 ;  /* 0x000000f300097836 */ /* 0x000fc60000000000 */
[----:B0-----:R-:W-:Y:S01]  /*e6b0*/  ISETP.LT.AND P6, PT, R8, UR4, !P0 ;  /* 0x0000000408007c0c */ /* 0x001fe2000c7c1270 */
[----:B------:R-:W0:Y:S01]  /*e6c0*/  LDCU UR4, c[0x0][0x39c] ;  /* 0x00007380ff0477ac */ /* 0x000e220008000800 */
[-C--:B---3--:R-:W-:Y:S01]  /*e6d0*/  LEA.HI.X.SX32 R7, R11, R2.reuse, 0x1, P5 ;  /* 0x000000020b077211 */ /* 0x088fe200028f0eff */
[----:B------:R-:W-:Y:S01]  /*e6e0*/  VIADD R4, R0, 0xf4 ;  /* 0x000000f400047836 */ /* 0x000fe20000000000 */
[-C--:B------:R-:W-:Y:S02]  /*e6f0*/  LEA R8, P5, R10, R3.reuse, 0x1 ;  /* 0x000000030a087211 */ /* 0x080fe400078a08ff */
[----:B------:R-:W-:Y:S01]  /*e700*/  PRMT R5, R50, 0x7632, R5 ;  /* 0x0000763232057816 */ /* 0x000fe20000000005 */
[----:B------:R-:W-:Y:S01]  /*e710*/  @P1 STG.E.U16 desc[UR16][R6.64], R50 ;  /* 0x0000003206001986 */ /* 0x000fe2000c101510 */
[----:B--2---:R-:W-:Y:S01]  /*e720*/  ISETP.LT.AND P1, PT, R9, UR7, !P0 ;  /* 0x0000000709007c0c */ /* 0x004fe2000c721270 */
[----:B------:R-:W2:Y:S01]  /*e730*/  LDCU UR7, c[0x0][0x39c] ;  /* 0x00007380ff0777ac */ /* 0x000ea20008000800 */
[C---:B------:R-:W-:Y:S01]  /*e740*/  LEA.HI.X.SX32 R9, R10.reuse, R2, 0x1, P5 ;  /* 0x000000020a097211 */ /* 0x040fe200028f0eff */
[----:B------:R-:W-:Y:S01]  /*e750*/  VIADD R10, R10, UR5 ;  /* 0x000000050a0a7c36 */ /* 0x000fe20008000000 */
[----:B-1----:R-:W-:Y:S01]  /*e760*/  ISETP.LT.AND P5, PT, R4, UR6, !P0 ;  /* 0x0000000604007c0c */ /* 0x002fe2000c7a1270 */
[----:B------:R-:W1:Y:S02]  /*e770*/  LDCU UR6, c[0x0][0x39c] ;  /* 0x00007380ff0677ac */ /* 0x000e640008000800 */
[----:B------:R3:W-:Y:S01]  /*e780*/  @P3 STG.E.U16 desc[UR16][R8.64], R5 ;  /* 0x0000000508003986 */ /* 0x0007e2000c101510 */
[C---:B------:R-:W-:Y:S01]  /*e790*/  LEA R4, P3, R10.reuse, R3, 0x1 ;  /* 0x000000030a047211 */ /* 0x040fe200078608ff */
[----:B------:R-:W-:-:S03]  /*e7a0*/  VIADD R11, R10, UR5 ;  /* 0x000000050a0b7c36 */ /* 0x000fc60008000000 */
        /* <DEDUP_REMOVED lines=8> */
[----:B------:R-:W0:Y:S01]  /*e830*/  LDCU UR4, c[0x0][0x39c] ;  /* 0x00007380ff0477ac */ /* 0x000e220008000800 */
[----:B-1----:R-:W-:Y:S01]  /*e840*/  ISETP.LT.AND P3, PT, R12, UR6, !P0 ;  /* 0x000000060c007c0c */ /* 0x002fe2000c761270 */
[----:B------:R1:W-:Y:S01]  /*e850*/  @P2 STG.E.U16 desc[UR16][R6.64], R9 ;  /* 0x0000000906002986 */ /* 0x0003e2000c101510 */
[C---:B------:R-:W-:Y:S01]  /*e860*/  LEA R8, P2, R11.reuse, R3, 0x1 ;  /* 0x000000030b087211 */ /* 0x040fe200078408ff */
[----:B------:R-:W-:Y:S01]  /*e870*/  VIADD R10, R11, UR5 ;  /* 0x000000050b0a7c36 */ /* 0x000fe20008000000 */
[----:B------:R-:W5:Y:S01]  /*e880*/  LDCU UR6, c[0x0][0x39c] ;  /* 0x00007380ff0677ac */ /* 0x000f620008000800 */
[----:B------:R-:W-:-:S02]  /*e890*/  VIADD R12, R0, 0xfd ;  /* 0x000000fd000c7836 */ /* 0x000fc40000000000 */
[C---:B---3--:R-:W-:Y:S01]  /*e8a0*/  VIADD R5, R0.reuse, 0xf7 ;  /* 0x000000f700057836 */ /* 0x048fe20000000000 */
[-C--:B-1----:R-:W-:Y:S01]  /*e8b0*/  LEA.HI.X.SX32 R9, R11, R2.reuse, 0x1, P2 ;  /* 0x000000020b097211 */ /* 0x082fe200010f0eff */
[----:B------:R-:W-:Y:S01]  /*e8c0*/  VIADD R6, R0, 0xf8 ;  /* 0x000000f800067836 */ /* 0x000fe20000000000 */
[-C--:B------:R-:W-:Y:S02]  /*e8d0*/  LEA R4, P2, R10, R3.reuse, 0x1 ;  /* 0x000000030a047211 */ /* 0x080fe400078408ff */
[----:B------:R-:W-:Y:S01]  /*e8e0*/  PRMT R7, R54, 0x7632, R7 ;  /* 0x0000763236077816 */ /* 0x000fe20000000007 */
[----:B------:R-:W-:Y:S01]  /*e8f0*/  @P6 STG.E.U16 desc[UR16][R8.64], R54 ;  /* 0x0000003608006986 */ /* 0x000fe2000c101510 */
[----:B--2---:R-:W-:Y:S01]  /*e900*/  ISETP.LT.AND P6, PT, R5, UR7, !P0 ;  /* 0x0000000705007c0c */ /* 0x004fe2000c7c1270 */
[----:B------:R-:W1:Y:S01]  /*e910*/  LDCU UR7, c[0x0][0x39c] ;  /* 0x00007380ff0777ac */ /* 0x000e620008000800 */
[C---:B------:R-:W-:Y:S01]  /*e920*/  LEA.HI.X.SX32 R5, R10.reuse, R2, 0x1, P2 ;  /* 0x000000020a057211 */ /* 0x040fe200010f0eff */
[----:B------:R-:W-:Y:S01]  /*e930*/  VIADD R10, R10, UR5 ;  /* 0x000000050a0a7c36 */ /* 0x000fe20008000000 */
[----:B0-----:R-:W-:Y:S01]  /*e940*/  ISETP.LT.AND P2, PT, R6, UR4, !P0 ;  /* 0x0000000406007c0c */ /* 0x001fe2000c741270 */
[----:B------:R-:W0:Y:S02]  /*e950*/  LDCU UR4, c[0x0][0x39c] ;  /* 0x00007380ff0477ac */ /* 0x000e240008000800 */
[----:B------:R2:W-:Y:S01]  /*e960*/  @P1 STG.E.U16 desc[UR16][R4.64], R7 ;  /* 0x0000000704001986 */ /* 0x0005e2000c101510 */
[C---:B------:R-:W-:Y:S01]  /*e970*/  LEA R6, P1, R10.reuse, R3, 0x1 ;  /* 0x000000030a067211 */ /* 0x040fe200078208ff */
[----:B------:R-:W-:-:S03]  /*e980*/  VIADD R11, R10, UR5 ;  /* 0x000000050a0b7c36 */ /* 0x000fc60008000000 */
[-C--:B--2---:R-:W-:Y:S01]  /*e990*/  LEA.HI.X.SX32 R7, R10, R2.reuse, 0x1, P1 ;  /* 0x000000020a077211 */ /* 0x084fe200008f0eff */
[C---:B------:R-:W-:Y:S01]  /*e9a0*/  VIADD R10, R0.reuse, 0xf9 ;  /* 0x000000f9000a7836 */ /* 0x040fe20000000000 */
[C---:B------:R-:W-:Y:S01]  /*e9b0*/  LEA R8, P1, R11.reuse, R3, 0x1 ;  /* 0x000000030b087211 */ /* 0x040fe200078208ff */
[----:B------:R-:W-:Y:S02]  /*e9c0*/  VIADD R5, R0, 0xfa ;  /* 0x000000fa00057836 */ /* 0x000fe40000000000 */
[----:B------:R2:W-:Y:S01]  /*e9d0*/  @P5 STG.E.U16 desc[UR16][R6.64], R56 ;  /* 0x0000003806005986 */ /* 0x0005e2000c101510 */
[C---:B------:R-:W-:Y:S01]  /*e9e0*/  LEA.HI.X.SX32 R9, R11.reuse, R2, 0x1, P1 ;  /* 0x000000020b097211 */ /* 0x040fe200008f0eff */
[----:B------:R-:W-:Y:S01]  /*e9f0*/  VIADD R11, R11, UR5 ;  /* 0x000000050b0b7c36 */ /* 0x000fe20008000000 */
[----:B-----5:R-:W-:Y:S01]  /*ea00*/  ISETP.LT.AND P1, PT, R10, UR6, !P0 ;  /* 0x000000060a007c0c */ /* 0x020fe2000c721270 */
[----:B------:R-:W-:Y:S01]  /*ea10*/  VIADD R10, R0, 0xfb ;  /* 0x000000fb000a7836 */ /* 0x000fe20000000000 */
[----:B0-----:R-:W-:Y:S01]  /*ea20*/  ISETP.LT.AND P5, PT, R5, UR4, !P0 ;  /* 0x0000000405007c0c */ /* 0x001fe2000c7a1270 */
[----:B------:R-:W0:Y:S01]  /*ea30*/  LDCU UR4, c[0x0][0x39c] ;  /* 0x00007380ff0477ac */ /* 0x000e220008000800 */
[----:B------:R-:W3:Y:S01]  /*ea40*/  LDCU UR6, c[0x0][0x39c] ;  /* 0x00007380ff0677ac */ /* 0x000ee20008000800 */
[----:B--2---:R-:W-:-:S05]  /*ea50*/  PRMT R7, R56, 0x7632, R7 ;  /* 0x0000763238077816 */ /* 0x004fca0000000007 */
[----:B------:R2:W-:Y:S01]  /*ea60*/  @P4 STG.E.U16 desc[UR16][R8.64], R7 ;  /* 0x0000000708004986 */ /* 0x0005e2000c101510 */
[----:B------:R-:W-:-:S04]  /*ea70*/  LEA R4, P4, R11, R3, 0x1 ;  /* 0x000000030b047211 */ /* 0x000fc800078808ff */
[C---:B------:R-:W-:Y:S01]  /*ea80*/  LEA.HI.X.SX32 R5, R11.reuse, R2, 0x1, P4 ;  /* 0x000000020b057211 */ /* 0x040fe200020f0eff */
[----:B------:R-:W-:Y:S01]  /*ea90*/  VIADD R11, R11, UR5 ;  /* 0x000000050b0b7c36 */ /* 0x000fe20008000000 */
[----:B-1----:R-:W-:-:S03]  /*eaa0*/  ISETP.LT.AND P4, PT, R10, UR7, !P0 ;  /* 0x000000070a007c0c */ /* 0x002fc6000c781270 */
[----:B------:R1:W-:Y:S01]  /*eab0*/  @P3 STG.E.U16 desc[UR16][R4.64], R58 ;  /* 0x0000003a04003986 */ /* 0x0003e2000c101510 */
[C---:B------:R-:W-:Y:S01]  /*eac0*/  LEA R6, P3, R11.reuse, R3, 0x1 ;  /* 0x000000030b067211 */ /* 0x040fe200078608ff */
[----:B------:R-:W-:-:S03]  /*ead0*/  VIADD R10, R11, UR5 ;  /* 0x000000050b0a7c36 */ /* 0x000fc60008000000 */
[----:B--2---:R-:W-:Y:S01]  /*eae0*/  LEA.HI.X.SX32 R7, R11, R2, 0x1, P3 ;  /* 0x000000020b077211 */ /* 0x004fe200018f0eff */
[----:B------:R-:W-:Y:S01]  /*eaf0*/  VIADD R11, R0, 0xfc ;  /* 0x000000fc000b7836 */ /* 0x000fe20000000000 */
[----:B------:R-:W-:Y:S01]  /*eb00*/  LEA R8, P3, R10, R3, 0x1 ;  /* 0x000000030a087211 */ /* 0x000fe200078608ff */
[----:B------:R-:W-:-:S03]  /*eb10*/  VIADD R0, R0, 0xff ;  /* 0x000000ff00007836 */ /* 0x000fc60000000000 */
[C---:B------:R-:W-:Y:S01]  /*eb20*/  LEA.HI.X.SX32 R9, R10.reuse, R2, 0x1, P3 ;  /* 0x000000020a097211 */ /* 0x040fe200018f0eff */
[----:B------:R-:W-:Y:S01]  /*eb30*/  VIADD R10, R10, UR5 ;  /* 0x000000050a0a7c36 */ /* 0x000fe20008000000 */
[----:B-1----:R-:W-:Y:S02]  /*eb40*/  PRMT R5, R58, 0x7632, R5 ;  /* 0x000076323a057816 */ /* 0x002fe40000000005 */
[----:B0-----:R-:W-:Y:S01]  /*eb50*/  ISETP.LT.AND P3, PT, R11, UR4, !P0 ;  /* 0x000000040b007c0c */ /* 0x001fe2000c761270 */
[C---:B------:R-:W-:Y:S01]  /*eb60*/  VIADD R11, R10.reuse, UR5 ;  /* 0x000000050a0b7c36 */ /* 0x040fe20008000000 */
[----:B------:R-:W0:Y:S01]  /*eb70*/  LDCU UR4, c[0x0][0x39c] ;  /* 0x00007380ff0477ac */ /* 0x000e220008000800 */
[----:B------:R1:W-:Y:S04]  /*eb80*/  @P6 STG.E.U16 desc[UR16][R6.64], R5 ;  /* 0x0000000506006986 */ /* 0x0003e8000c101510 */
[----:B------:R2:W-:Y:S01]  /*eb90*/  @P2 STG.E.U16 desc[UR16][R8.64], R60 ;  /* 0x0000003c08002986 */ /* 0x0005e2000c101510 */
[----:B------:R-:W-:-:S04]  /*eba0*/  LEA R4, P2, R10, R3, 0x1 ;  /* 0x000000030a047211 */ /* 0x000fc800078408ff */
[----:B-1----:R-:W-:Y:S01]  /*ebb0*/  LEA.HI.X.SX32 R5, R10, R2, 0x1, P2 ;  /* 0x000000020a057211 */ /* 0x002fe200010f0eff */
[C---:B------:R-:W-:Y:S01]  /*ebc0*/  VIADD R10, R11.reuse, UR5 ;  /* 0x000000050b0a7c36 */ /* 0x040fe20008000000 */
[----:B------:R-:W-:Y:S02]  /*ebd0*/  PRMT R7, R60, 0x7632, R7 ;  /* 0x000076323c077816 */ /* 0x000fe40000000007 */
[----:B---3--:R-:W-:Y:S01]  /*ebe0*/  ISETP.LT.AND P2, PT, R12, UR6, !P0 ;  /* 0x000000060c007c0c */ /* 0x008fe2000c741270 */
[C---:B------:R-:W-:Y:S01]  /*ebf0*/  VIADD R13, R10.reuse, UR5 ;  /* 0x000000050a0d7c36 */ /* 0x040fe20008000000 */
[----:B------:R-:W1:Y:S01]  /*ec00*/  LDCU UR6, c[0x0][0x39c] ;  /* 0x00007380ff0677ac */ /* 0x000e620008000800 */
[----:B------:R3:W-:Y:S01]  /*ec10*/  @P1 STG.E.U16 desc[UR16][R4.64], R7 ;  /* 0x0000000704001986 */ /* 0x0007e2000c101510 */
[-C--:B------:R-:W-:Y:S01]  /*ec20*/  LEA R6, P1, R11, R3.reuse, 0x1 ;  /* 0x000000030b067211 */ /* 0x080fe200078208ff */
[----:B------:R-:W-:Y:S01]  /*ec30*/  VIADD R14, R13, UR5 ;  /* 0x000000050d0e7c36 */ /* 0x000fe20008000000 */
[----:B--2---:R-:W-:-:S03]  /*ec40*/  LEA R8, P6, R10, R3, 0x1 ;  /* 0x000000030a087211 */ /* 0x004fc600078c08ff */
[----:B------:R-:W-:Y:S01]  /*ec50*/  VIADD R16, R14, UR5 ;  /* 0x000000050e107c36 */ /* 0x000fe20008000000 */
[-C--:B------:R-:W-:Y:S02]  /*ec60*/  LEA.HI.X.SX32 R9, R10, R2.reuse, 0x1, P6 ;  /* 0x000000020a097211 */ /* 0x080fe400030f0eff */
[-C--:B------:R-:W-:Y:S01]  /*ec70*/  LEA R12, P6, R14, R3.reuse, 0x1 ;  /* 0x000000030e0c7211 */ /* 0x080fe200078c08ff */
[----:B------:R-:W-:Y:S01]  /*ec80*/  VIADD R15, R16, UR5 ;  /* 0x00000005100f7c36 */ /* 0x000fe20008000000 */
[----:B---3--:R-:W-:Y:S02]  /*ec90*/  LEA.HI.X.SX32 R7, R11, R2, 0x1, P1 ;  /* 0x000000020b077211 */ /* 0x008fe400008f0eff */
[----:B------:R-:W-:-:S03]  /*eca0*/  LEA R10, P1, R13, R3, 0x1 ;  /* 0x000000030d0a7211 */ /* 0x000fc600078208ff */
[----:B------:R2:W-:Y:S01]  /*ecb0*/  @P5 STG.E.U16 desc[UR16][R6.64], R62 ;  /* 0x0000003e06005986 */ /* 0x0005e2000c101510 */
[-C--:B------:R-:W-:Y:S02]  /*ecc0*/  LEA.HI.X.SX32 R11, R13, R2.reuse, 0x1, P1 ;  /* 0x000000020d0b7211 */ /* 0x080fe400008f0eff */
[-C--:B------:R-:W-:Y:S02]  /*ecd0*/  LEA.HI.X.SX32 R13, R14, R2.reuse, 0x1, P6 ;  /* 0x000000020e0d7211 */ /* 0x080fe400030f0eff */
[----:B------:R-:W-:Y:S02]  /*ece0*/  LEA R14, P6, R15, R3, 0x1 ;  /* 0x000000030f0e7211 */ /* 0x000fe400078c08ff */
[----:B0-----:R-:W-:Y:S02]  /*ecf0*/  ISETP.LT.AND P1, PT, R17, UR4, !P0 ;  /* 0x0000000411007c0c */ /* 0x001fe4000c721270 */
[----:B-1----:R-:W-:Y:S02]  /*ed00*/  ISETP.LT.AND P0, PT, R0, UR6, !P0 ;  /* 0x0000000600007c0c */ /* 0x002fe4000c701270 */
[----:B------:R-:W-:-:S02]  /*ed10*/  LEA.HI.X.SX32 R15, R15, R2, 0x1, P6 ;  /* 0x000000020f0f7211 */ /* 0x000fc400030f0eff */
[----:B------:R-:W-:Y:S02]  /*ed20*/  LEA R4, P6, R16, R3, 0x1 ;  /* 0x0000000310047211 */ /* 0x000fe400078c08ff */
[----:B------:R-:W-:Y:S02]  /*ed30*/  PRMT R0, R62, 0x7632, R0 ;  /* 0x000076323e007816 */ /* 0x000fe40000000000 */
[----:B------:R-:W-:Y:S02]  /*ed40*/  LEA.HI.X.SX32 R5, R16, R2, 0x1, P6 ;  /* 0x0000000210057211 */ /* 0x000fe400030f0eff */
[----:B------:R-:W-:Y:S01]  /*ed50*/  PRMT R2, R64, 0x7632, R2 ;  /* 0x0000763240027816 */ /* 0x000fe20000000002 */
[----:B------:R0:W-:Y:S01]  /*ed60*/  @P4 STG.E.U16 desc[UR16][R8.64], R0 ;  /* 0x0000000008004986 */ /* 0x0001e2000c101510 */
[----:B--2---:R-:W-:-:S03]  /*ed70*/  PRMT R7, R66, 0x7632, R7 ;  /* 0x0000763242077816 */ /* 0x004fc60000000007 */
[----:B------:R0:W-:Y:S04]  /*ed80*/  @P3 STG.E.U16 desc[UR16][R10.64], R64 ;  /* 0x000000400a003986 */ /* 0x0001e8000c101510 */
[----:B------:R0:W-:Y:S04]  /*ed90*/  @P2 STG.E.U16 desc[UR16][R12.64], R2 ;  /* 0x000000020c002986 */ /* 0x0001e8000c101510 */
[----:B------:R0:W-:Y:S04]  /*eda0*/  @P1 STG.E.U16 desc[UR16][R4.64], R66 ;  /* 0x0000004204001986 */ /* 0x0001e8000c101510 */
[----:B------:R0:W-:Y:S01]  /*edb0*/  @P0 STG.E.U16 desc[UR16][R14.64], R7 ;  /* 0x000000070e000986 */ /* 0x0001e2000c101510 */
[----:B----4-:R-:W-:Y:S06]  /*edc0*/  BAR.SYNC.DEFER_BLOCKING 0x0 ;  /* 0x0000000000007b1d */ /* 0x010fec0000010000 */
[----:B------:R-:W-:Y:S05]  /*edd0*/  BRA.U UP0, `(.L_x_20) ;  /* 0x0000000100a07547 */ /* 0x000fea000b800000 */
[----:B------:R-:W1:Y:S01]  /*ede0*/  S2UR UR5, SR_CgaCtaId ;  /* 0x00000000000579c3 */ /* 0x000e620000008800 */
[----:B------:R-:W-:Y:S01]  /*edf0*/  NOP ;  /* 0x0000000000007918 */ /* 0x000fe20000000000 */
[----:B------:R-:W-:Y:S01]  /*ee00*/  UMOV UR4, 0x50 ;  /* 0x0000005000047882 */ /* 0x000fe20000000000 */
[----:B0-----:R-:W-:Y:S02]  /*ee10*/  IMAD.U32 R0, RZ, RZ, UR18 ;  /* 0x00000012ff007e24 */ /* 0x001fe4000f8e00ff */
[----:B------:R-:W-:Y:S02]  /*ee20*/  IMAD.MOV.U32 R3, RZ, RZ, 0xffff ;  /* 0x0000ffffff037424 */ /* 0x000fe400078e00ff */
[----:B------:R-:W-:Y:S01]  /*ee30*/  IMAD.MOV.U32 R7, RZ, RZ, 0x1 ;  /* 0x00000001ff077424 */ /* 0x000fe200078e00ff */
[----:B------:R-:W-:-:S04]  /*ee40*/  LOP3.LUT R0, R0, 0xffff, RZ, 0xc0, !PT ;  /* 0x0000ffff00007812 */ /* 0x000fc800078ec0ff */
[----:B------:R-:W-:-:S05]  /*ee50*/  SHF.R.U32.HI R0, RZ, 0x5, R0 ;  /* 0x00000005ff007819 */ /* 0x000fca0000011600 */
[----:B------:R-:W-:Y:S01]  /*ee60*/  VIADD R2, R0, 0x10 ;  /* 0x0000001000027836 */ /* 0x000fe20000000000 */
[----:B------:R-:W-:Y:S01]  /*ee70*/  SHF.L.U32 R0, R3, R0, RZ ;  /* 0x0000000003007219 */ /* 0x000fe200000006ff */
[----:B-1----:R-:W-:-:S03]  /*ee80*/  ULEA UR6, UR5, UR4, 0x18 ;  /* 0x0000000405067291 */ /* 0x002fc6000f8ec0ff */
[----:B------:R-:W-:-:S04]  /*ee90*/  SHF.L.U32 R3, R7, R2, RZ ;  /* 0x0000000207037219 */ /* 0x000fc800000006ff */
[----:B------:R-:W-:Y:S02]  /*eea0*/  LOP3.LUT R0, R3, R0, RZ, 0xfc, !PT ;  /* 0x0000000003007212 */ /* 0x000fe400078efcff */
[----:B------:R-:W0:Y:S02]  /*eeb0*/  LDS R5, [UR6] ;  /* 0x00000006ff057984 */ /* 0x000e240008000800 */
[C---:B------:R-:W-:Y:S02]  /*eec0*/  LOP3.LUT R2, R0.reuse, 0xffff, RZ, 0xc0, !PT ;  /* 0x0000ffff00027812 */ /* 0x040fe400078ec0ff */
[----:B0-----:R-:W-:-:S04]  /*eed0*/  LOP3.LUT R3, R0, 0xffff, R5, 0x80, !PT ;  /* 0x0000ffff00037812 */ /* 0x001fc800078e8005 */
[----:B------:R-:W-:-:S13]  /*eee0*/  ISETP.NE.AND P0, PT, R3, R2, PT ;  /* 0x000000020300720c */ /* 0x000fda0003f05270 */
[----:B------:R-:W-:Y:S05]  /*eef0*/  @P0 BRA `(.L_x_21) ;  /* 0x0000000000500947 */ /* 0x000fea0003800000 */
[----:B------:R-:W-:Y:S02]  /*ef00*/  SHF.R.U32.HI R5, RZ, 0x10, R5 ;  /* 0x00000010ff057819 */ /* 0x000fe40000011605 */
[----:B------:R-:W-:-:S04]  /*ef10*/  SHF.R.U32.HI R2, RZ, 0x10, R0 ;  /* 0x00000010ff027819 */ /* 0x000fc80000011600 */
[----:B------:R-:W-:-:S04]  /*ef20*/  LOP3.LUT R5, R5, R2, RZ, 0xc0, !PT ;  /* 0x0000000205057212 */ /* 0x000fc800078ec0ff */
[----:B------:R-:W-:-:S13]  /*ef30*/  ISETP.NE.AND P0, PT, R5, R2, PT ;  /* 0x000000020500720c */ /* 0x000fda0003f05270 */
[----:B------:R-:W-:Y:S05]  /*ef40*/  @P0 BRA `(.L_x_22) ;  /* 0x0000000000300947 */ /* 0x000fea0003800000 */
[----:B------:R-:W-:Y:S01]  /*ef50*/  R2UR UR4, R0 ;  /* 0x00000000000472ca */ /* 0x000fe200000e0000 */
[----:B------:R-:W-:Y:S01]  /*ef60*/  VOTEU.ANY UR5, UPT, PT ;  /* 0x0000000000057886 */ /* 0x000fe200038e0100 */
[----:B------:R-:W0:Y:S01]  /*ef70*/  S2R R0, SR_LANEID ;  /* 0x0000000000007919 */ /* 0x000e220000000000 */
[----:B------:R-:W-:-:S10]  /*ef80*/  UFLO.U32 UR5, UR5 ;  /* 0x00000005000572bd */ /* 0x000fd400080e0000 */
[----:B------:R-:W-:-:S06]  /*ef90*/  ULOP3.LUT UR4, URZ, UR4, URZ, 0x33, !UPT ;  /* 0x00000004ff047292 */ /* 0x000fcc000f8e33ff */
[----:B------:R-:W-:-:S04]  /*efa0*/  IMAD.U32 R2, RZ, RZ, UR4 ;  /* 0x00000004ff027e24 */ /* 0x000fc8000f8e00ff */
[----:B------:R-:W1:Y:S02]  /*efb0*/  REDUX UR7, R2 ;  /* 0x00000000020773c4 */ /* 0x000e640000000000 */
[----:B------:R2:W-:Y:S01]  /*efc0*/  UTCATOMSWS.AND URZ, UR4 ;  /* 0x0000000400ff79e3 */ /* 0x0005e20008000000 */
[----:B0-----:R-:W-:Y:S01]  /*efd0*/  ISETP.EQ.U32.AND P0, PT, R0, UR5, PT ;  /* 0x0000000500007c0c */ /* 0x001fe2000bf02070 */
[----:B-1----:R-:W-:-:S12]  /*efe0*/  IMAD.U32 R0, RZ, RZ, UR7 ;  /* 0x00000007ff007e24 */ /* 0x002fd8000f8e00ff */
[----:B------:R2:W-:Y:S01]  /*eff0*/  @P0 ATOMS.AND RZ, [UR6], R0 ;  /* 0x00000000ffff098c */ /* 0x0005e2000a800006 */
[----:B------:R-:W-:Y:S05]  /*f000*/  BRA `(.L_x_20) ;  /* 0x0000000000147947 */ /* 0x000fea0003800000 */
.L_x_22:
[----:B------:R-:W-:-:S07]  /*f010*/  MOV R2, 0xf030 ;  /* 0x0000f03000027802 */ /* 0x000fce0000000f00 */
[----:B------:R-:W-:Y:S05]  /*f020*/  CALL.REL.NOINC `($__internal_0_$__cuda_sm10x_tcgen05_guardrail_trap_col_being_dealloced_not_returned_by_alloc) ;  /* 0x00000000005c7944 */ /* 0x000fea0003c00000 */
[----:B------:R-:W-:Y:S05]  /*f030*/  BRA `(.L_x_20) ;  /* 0x0000000000087947 */ /* 0x000fea0003800000 */
.L_x_21:
[----:B------:R-:W-:-:S07]  /*f040*/  MOV R2, 0xf060 ;  /* 0x0000f06000027802 */ /* 0x000fce0000000f00 */
[----:B------:R-:W-:Y:S05]  /*f050*/  CALL.REL.NOINC `($__internal_2_$__cuda_sm10x_tcgen05_guardrail_trap_unallocated_columns_being_dealloced) ;  /* 0x0000000000687944 */ /* 0x000fea0003c00000 */
.L_x_20:
[----:B------:R-:W-:Y:S01]  /*f060*/  NOP ;  /* 0x0000000000007918 */ /* 0x000fe20000000000 */
[----:B--2---:R-:W-:Y:S05]  /*f070*/  EXIT ;  /* 0x000000000000794d */ /* 0x004fea0003800000 */
.L_x_7:
[----:B------:R-:W-:-:S07]  /*f080*/  IMAD.MOV.U32 R3, RZ, RZ, R2 ;  /* 0x000000ffff037224 */ /* 0x000fce00078e0002 */
.L_x_23:
[----:B0-----:R0:W1:Y:S02]  /*f090*/  SYNCS.PHASECHK.TRANS64.TRYWAIT P1, [R7+URZ], R3 ;  /* 0x00000003070075a7 */ /* 0x00106400080211ff */
[----:B-1----:R-:W-:Y:S05]  /*f0a0*/  @!P1 NANOSLEEP.SYNCS 0x989680 ;  /* 0x009896800000995d */ /* 0x002fea0003900000 */
[----:B------:R-:W1:Y:S02]  /*f0b0*/  @!P1 SYNCS.PHASECHK.TRANS64 P1, [R7+URZ], R3 ;  /* 0x00000003070095a7 */ /* 0x000e6400080210ff */
[----:B-1----:R-:W-:Y:S05]  /*f0c0*/  @!P1 BRA `(.L_x_23) ;  /* 0xfffffffc00f09947 */ /* 0x002fea000383ffff */
[----:B------:R-:W-:Y:S05]  /*f0d0*/  BRA `(.L_x_6) ;  /* 0xffffff1000947947 */ /* 0x000fea000383ffff */
.L_x_10:
[----:B------:R-:W-:-:S07]  /*f0e0*/  IMAD.MOV.U32 R3, RZ, RZ, R2 ;  /* 0x000000ffff037224 */ /* 0x000fce00078e0002 */
.L_x_24:
[----:B0-----:R0:W1:Y:S02]  /*f0f0*/  SYNCS.PHASECHK.TRANS64.TRYWAIT P0, [R9+URZ], R3 ;  /* 0x00000003090075a7 */ /* 0x00106400080011ff */
[----:B-1----:R-:W-:Y:S05]  /*f100*/  @!P0 NANOSLEEP.SYNCS 0x989680 ;  /* 0x009896800000895d */ /* 0x002fea0003900000 */
[----:B------:R-:W1:Y:S02]  /*f110*/  @!P0 SYNCS.PHASECHK.TRANS64 P0, [R9+URZ], R3 ;  /* 0x00000003090085a7 */ /* 0x000e6400080010ff */
[----:B-1----:R-:W-:Y:S05]  /*f120*/  @!P0 BRA `(.L_x_24) ;  /* 0xfffffffc00f08947 */ /* 0x002fea000383ffff */
[----:B------:R-:W-:Y:S05]  /*f130*/  BRA `(.L_x_9) ;  /* 0xffffff1000f87947 */ /* 0x000fea000383ffff */
.L_x_15:
[----:B------:R-:W0:Y:S02]  /*f140*/  SYNCS.PHASECHK.TRANS64.TRYWAIT P1, [UR10], R10 ;  /* 0x0000000aff0075a7 */ /* 0x000e24000802110a */
[----:B0-----:R-:W-:Y:S05]  /*f150*/  @!P1 BRA `(.L_x_15) ;  /* 0xfffffffc00f89947 */ /* 0x001fea000383ffff */
[----:B------:R-:W-:Y:S05]  /*f160*/  BRA `(.L_x_25) ;  /* 0xffffff6c00887947 */ /* 0x000fea000383ffff */
.L_x_19:
[----:B------:R-:W2:Y:S02]  /*f170*/  SYNCS.PHASECHK.TRANS64.TRYWAIT P1, [UR10], R4 ;  /* 0x00000004ff0075a7 */ /* 0x000ea4000802110a */
[----:B--2---:R-:W-:Y:S05]  /*f180*/  @!P1 BRA `(.L_x_19) ;  /* 0xfffffffc00f89947 */ /* 0x004fea000383ffff */
[----:B------:R-:W-:Y:S05]  /*f190*/  BRA `(.L_x_18) ;  /* 0xffffff7800ac7947 */ /* 0x000fea000383ffff */
        .weak           $__internal_0_$__cuda_sm10x_tcgen05_guardrail_trap_col_being_dealloced_not_returned_by_alloc
        .type           $__internal_0_$__cuda_sm10x_tcgen05_guardrail_trap_col_being_dealloced_not_returned_by_alloc,@function
        .size           $__internal_0_$__cuda_sm10x_tcgen05_guardrail_trap_col_being_dealloced_not_returned_by_alloc,($__internal_1_$__cuda_sm10x_tcgen05_guardrail_trap_phase_invalid_during_alloc - $__internal_0_$__cuda_sm10x_tcgen05_guardrail_trap_col_being_dealloced_not_returned_by_alloc)
$__internal_0_$__cuda_sm10x_tcgen05_guardrail_trap_col_being_dealloced_not_returned_by_alloc:
[----:B------:R-:W-:Y:S05]  /*f1a0*/  BPT.TRAP 0x1 ;  /* 0x000000040000795c */ /* 0x000fea0000300000 */
[----:B------:R-:W-:-:S04]  /*f1b0*/  IMAD.MOV.U32 R3, RZ, RZ, 0x0 ;  /* 0x00000000ff037424 */ /* 0x000fc800078e00ff */
[----:B------:R-:W-:Y:S05]  /*f1c0*/  RET.REL.NODEC R2 `(matmul_kernel) ;  /* 0xffffff0c028c7950 */ /* 0x000fea0003c3ffff */
        .weak           $__internal_1_$__cuda_sm10x_tcgen05_guardrail_trap_phase_invalid_during_alloc
        .type           $__internal_1_$__cuda_sm10x_tcgen05_guardrail_trap_phase_invalid_during_alloc,@function
        .size           $__internal_1_$__cuda_sm10x_tcgen05_guardrail_trap_phase_invalid_during_alloc,($__internal_2_$__cuda_sm10x_tcgen05_guardrail_trap_unallocated_columns_being_dealloced - $__internal_1_$__cuda_sm10x_tcgen05_guardrail_trap_phase_invalid_during_alloc)
$__internal_1_$__cuda_sm10x_tcgen05_guardrail_trap_phase_invalid_during_alloc:
[----:B------:R-:W-:Y:S05]  /*f1d0*/  BPT.TRAP 0x1 ;  /* 0x000000040000795c */ /* 0x000fea0000300000 */
[----:B------:R-:W-:-:S04]  /*f1e0*/  IMAD.MOV.U32 R3, RZ, RZ, 0x0 ;  /* 0x00000000ff037424 */ /* 0x000fc800078e00ff */
[----:B------:R-:W-:Y:S05]  /*f1f0*/  RET.REL.NODEC R2 `(matmul_kernel) ;  /* 0xffffff0c02807950 */ /* 0x000fea0003c3ffff */
        .weak           $__internal_2_$__cuda_sm10x_tcgen05_guardrail_trap_unallocated_columns_being_dealloced
        .type           $__internal_2_$__cuda_sm10x_tcgen05_guardrail_trap_unallocated_columns_being_dealloced,@function
        .size           $__internal_2_$__cuda_sm10x_tcgen05_guardrail_trap_unallocated_columns_being_dealloced,(.L_x_29 - $__internal_2_$__cuda_sm10x_tcgen05_guardrail_trap_unallocated_columns_being_dealloced)
$__internal_2_$__cuda_sm10x_tcgen05_guardrail_trap_unallocated_columns_being_dealloced:
[----:B------:R-:W-:Y:S05]  /*f200*/  BPT.TRAP 0x1 ;  /* 0x000000040000795c */ /* 0x000fea0000300000 */
[----:B------:R-:W-:-:S04]  /*f210*/  IMAD.MOV.U32 R3, RZ, RZ, 0x0 ;  /* 0x00000000ff037424 */ /* 0x000fc800078e00ff */
[----:B------:R-:W-:Y:S05]  /*f220*/  RET.REL.NODEC R2 `(matmul_kernel) ;  /* 0xffffff0c02747950 */ /* 0x000fea0003c3ffff */
.L_x_26:
[----:B------:R-:W-:-:S00]  /*f230*/  BRA `(.L_x_26) ;  /* 0xfffffffc00fc7947 */ /* 0x000fc0000383ffff */
[----:B------:R-:W-:-:S00]  /*f240*/  NOP ;  /* 0x0000000000007918 */ /* 0x000fc00000000000 */
        /* <DEDUP_REMOVED lines=11> */
.L_x_29:


//--------------------- .nv.shared.matmul_kernel  --------------------------
	.section	.nv.shared.matmul_kernel,"aw",@nobits
	.sectionflags	@""
	.align	16
	.zero		1024


//--------------------- .nv.shared.reserved.0     --------------------------
	.section	.nv.shared.reserved.0,"aw",@nobits
	.align	8
	.weak		__nv_reservedSMEM_offset_0_alias
	.size		__nv_reservedSMEM_offset_0_alias, 0, 64
	.other		__nv_reservedSMEM_offset_0_alias,@"STO_CUDA_RESERVED_SHARED STV_DEFAULT"
__nv_reservedSMEM_offset_0_alias:
	.zero		0
.nv.shared.reserved.0:
	.zero		64
	.weak		__nv_reservedSMEM_allocation_phase
	.type		__nv_reservedSMEM_allocation_phase,@object
	.size		__nv_reservedSMEM_allocation_phase,(.L_0 - __nv_reservedSMEM_allocation_phase)
__nv_reservedSMEM_allocation_phase:
	.zero		1
.L_0:
	.zero		7
	.weak		__nv_reservedSMEM_devtool_atexit_pc
	.type		__nv_reservedSMEM_devtool_atexit_pc,@object
	.size		__nv_reservedSMEM_devtool_atexit_pc,(__nv_reservedSMEM_allocation_mask - __nv_reservedSMEM_devtool_atexit_pc)
__nv_reservedSMEM_devtool_atexit_pc:
	.zero		8
	.weak		__nv_reservedSMEM_allocation_mask
	.type		__nv_reservedSMEM_allocation_mask,@object
	.size		__nv_reservedSMEM_allocation_mask,(.L_2 - __nv_reservedSMEM_allocation_mask)
__nv_reservedSMEM_allocation_mask:
	.zero		4
.L_2:
	.zero		4
	.weak		__nv_reservedSMEM_tmem_allocation_pipeline_mbarrier
	.type		__nv_reservedSMEM_tmem_allocation_pipeline_mbarrier,@object
	.size		__nv_reservedSMEM_tmem_allocation_pipeline_mbarrier,(__nv_reservedSMEM_tmem_allocation_pipeline_mbarrier_parity - __nv_reservedSMEM_tmem_allocation_pipeline_mbarrier)
__nv_reservedSMEM_tmem_allocation_pipeline_mbarrier:
	.zero		8
	.weak		__nv_reservedSMEM_tmem_allocation_pipeline_mbarrier_parity
	.type		__nv_reservedSMEM_tmem_allocation_pipeline_mbarrier_parity,@object
	.size		__nv_reservedSMEM_tmem_allocation_pipeline_mbarrier_parity,(.L_4 - __nv_reservedSMEM_tmem_allocation_pipeline_mbarrier_parity)
__nv_reservedSMEM_tmem_allocation_pipeline_mbarrier_parity:
	.zero		4
.L_4:


//--------------------- .nv.constant0.matmul_kernel --------------------------
	.section	.nv.constant0.matmul_kernel,"a",@progbits
	.sectionflags	@""
	.align	4
.nv.constant0.matmul_kernel:
	.zero		976


//--------------------- SYMBOLS --------------------------

	.type		.nv.reservedSmem.offset0,@object
	.size		.nv.reservedSmem.offset0,0x4
	.type		.nv.reservedSmem.cap,@object
	.size		.nv.reservedSmem.cap,0x4
